// auto-generated by cutlass_sweep.gemm — config: {"arch": "sm_90", "cluster_m": 1, "cluster_n": 1, "dtype": "e5m2", "dtype_b": "e4m3", "layout": "nn", "stages": 0, "tile_k": 128, "tile_m": 256, "tile_n": 256}
#include "cutlass/cutlass.h"
#include "cutlass/gemm/collective/collective_builder.hpp"
#include "cutlass/gemm/device/gemm_universal_adapter.h"
#include "cutlass/gemm/kernel/gemm_universal.hpp"
#include "cutlass/epilogue/collective/collective_builder.hpp"

using ElemA = cutlass::float_e5m2_t;
using ElemB = cutlass::float_e4m3_t;
using ElemCD = cutlass::float_e5m2_t;
using Acc  = float;
using TileShape    = cute::Shape<cute::_256, cute::_256, cute::_128>;
using ClusterShape = cute::Shape<cute::_1, cute::_1, cute::_1>;

using CollectiveEpilogue = typename cutlass::epilogue::collective::CollectiveBuilder<
    cutlass::arch::Sm90, cutlass::arch::OpClassTensorOp,
    TileShape, ClusterShape,
    cutlass::epilogue::collective::EpilogueTileAuto,
    Acc, Acc,
    ElemCD, cutlass::layout::RowMajor, 128 / cutlass::sizeof_bits<ElemCD>::value,
    ElemCD, cutlass::layout::RowMajor, 128 / cutlass::sizeof_bits<ElemCD>::value,
    cutlass::epilogue::collective::EpilogueScheduleAuto
  >::CollectiveOp;

using CollectiveMainloop = typename cutlass::gemm::collective::CollectiveBuilder<
    cutlass::arch::Sm90, cutlass::arch::OpClassTensorOp,
    ElemA, cutlass::layout::RowMajor, 128 / cutlass::sizeof_bits<ElemA>::value,
    ElemB, cutlass::layout::RowMajor, 128 / cutlass::sizeof_bits<ElemB>::value,
    Acc,
    TileShape, ClusterShape,
    cutlass::gemm::collective::StageCountAutoCarveout<static_cast<int>(sizeof(typename CollectiveEpilogue::SharedStorage))>,
    cutlass::gemm::collective::KernelScheduleAuto
  >::CollectiveOp;

using GemmKernel = cutlass::gemm::kernel::GemmUniversal<
    cute::Shape<int,int,int,int>,
    CollectiveMainloop,
    CollectiveEpilogue
>;
using Gemm = cutlass::gemm::device::GemmUniversalAdapter<GemmKernel>;

// Force the device kernel symbol into the cubin without needing a host main.
auto* _anchor = &cutlass::device_kernel<GemmKernel>;


// ===== COMPILED SASS (sm_90a) =====

	.target	sm_90a

	.elftype	@"ET_EXEC"


//--------------------- .note.nv.tkinfo           --------------------------
	.section	.note.nv.tkinfo,"",@"SHT_NOTE"
	.sectionflags	@"SHF_NOTE_NV_TKINFO"
	.tkinfo
        /*0018*/ 	.word	0x00000002
        /*0030*/ 	.string	""
        /*0030*/ 	.string	"ptxas"
        /*0030*/ 	.string	"Cuda compilation tools, release 13.0, V13.0.88"
        /*0030*/ 	.string	"Build cuda_13.0.r13.0/compiler.36424714_0"
        /*0030*/ 	.string	"-arch sm_90a -m 64 "



//--------------------- .note.nv.cuinfo           --------------------------
	.section	.note.nv.cuinfo,"",@"SHT_NOTE"
	.sectionflags	@"SHF_NOTE_NV_CUINFO"
        /*0018*/ 	.short	0x0002
        /*001a*/ 	.short	0x005a
        /*001c*/ 	.short	0x0082
	.zero		2


//--------------------- .nv.info                  --------------------------
	.section	.nv.info,"",@"SHT_CUDA_INFO"
	.align	4


	//----- nvinfo : EIATTR_REGCOUNT
	.align		4
        /*0000*/ 	.byte	0x04, 0x2f
        /*0002*/ 	.short	(.L_16 - .L_15)
	.align		4
.L_15:
        /*0004*/ 	.word	index@(_ZN7cutlass13device_kernelINS_4gemm6kernel13GemmUniversalIN4cute5tupleIJiiiiEEENS1_10collective13CollectiveMmaINS1_39MainloopSm90TmaGmmaRmemAWarpSpecializedILi3ENS5_IJNS4_1CILi1EEESB_SB_EEENS1_35KernelTmaWarpSpecializedCooperativeEEENS5_IJNSA_ILi256EEESF_NSA_ILi128EEEEEENS_12float_e5m2_tENS5_IJlSB_lEEENS_12float_e4m3_tENS5_IJSB_llEEENS4_8TiledMMAINS4_8MMA_AtomIJNS4_4SM904GMMA31MMA_64x256x32_F32E4M3E5M2_RS_TNILNSP_7ScaleInE1ELSR_1EEEEEENS4_6LayoutINS5_IJNSA_ILi2EEESB_SB_EEENS5_IJSB_NSA_ILi0EEESX_EEEEENS5_IJNS4_10UnderscoreES10_S10_EEEEENS4_13SM90_TMA_LOADENS4_14ComposedLayoutINS4_7SwizzleILi3ELi4ELi3EEENS4_18smem_ptr_flag_bitsILi8EEENSU_INS5_IJNSA_ILi8EEESG_EEENS5_IJSG_SB_EEEEEEEvNS4_8identityES13_NS14_IS16_S18_NSU_INS5_IJSG_S19_EEENS5_IJSB_SG_EEEEEEENS4_9Copy_AtomIJNS4_39AutoVectorizingCopyWithAssumedAlignmentILi128EEESK_EEES1E_EENS_8epilogue10collective6detail29Sm90TmaWarpSpecializedAdapterINS1P_15DefaultEpilogueISI_SJ_SJ_NS1O_6thread17LinearCombinationISI_Li1EffLNS1T_9ScaleType4KindE0ELNS_15FloatRoundStyleE2ESI_EENS1_15EpilogueDefaultEEEEEvvEEEEvNT_6ParamsE)
        /*0008*/ 	.word	0x000000a8


	//----- nvinfo : EIATTR_FRAME_SIZE
	.align		4
.L_16:
        /*000c*/ 	.byte	0x04, 0x11
        /*000e*/ 	.short	(.L_18 - .L_17)
	.align		4
.L_17:
        /*0010*/ 	.word	index@(_ZN7cutlass13device_kernelINS_4gemm6kernel13GemmUniversalIN4cute5tupleIJiiiiEEENS1_10collective13CollectiveMmaINS1_39MainloopSm90TmaGmmaRmemAWarpSpecializedILi3ENS5_IJNS4_1CILi1EEESB_SB_EEENS1_35KernelTmaWarpSpecializedCooperativeEEENS5_IJNSA_ILi256EEESF_NSA_ILi128EEEEEENS_12float_e5m2_tENS5_IJlSB_lEEENS_12float_e4m3_tENS5_IJSB_llEEENS4_8TiledMMAINS4_8MMA_AtomIJNS4_4SM904GMMA31MMA_64x256x32_F32E4M3E5M2_RS_TNILNSP_7ScaleInE1ELSR_1EEEEEENS4_6LayoutINS5_IJNSA_ILi2EEESB_SB_EEENS5_IJSB_NSA_ILi0EEESX_EEEEENS5_IJNS4_10UnderscoreES10_S10_EEEEENS4_13SM90_TMA_LOADENS4_14ComposedLayoutINS4_7SwizzleILi3ELi4ELi3EEENS4_18smem_ptr_flag_bitsILi8EEENSU_INS5_IJNSA_ILi8EEESG_EEENS5_IJSG_SB_EEEEEEEvNS4_8identityES13_NS14_IS16_S18_NSU_INS5_IJSG_S19_EEENS5_IJSB_SG_EEEEEEENS4_9Copy_AtomIJNS4_39AutoVectorizingCopyWithAssumedAlignmentILi128EEESK_EEES1E_EENS_8epilogue10collective6detail29Sm90TmaWarpSpecializedAdapterINS1P_15DefaultEpilogueISI_SJ_SJ_NS1O_6thread17LinearCombinationISI_Li1EffLNS1T_9ScaleType4KindE0ELNS_15FloatRoundStyleE2ESI_EENS1_15EpilogueDefaultEEEEEvvEEEEvNT_6ParamsE)
        /*0014*/ 	.word	0x00000880


	//----- nvinfo : EIATTR_MIN_STACK_SIZE
	.align		4
.L_18:
        /*0018*/ 	.byte	0x04, 0x12
        /*001a*/ 	.short	(.L_20 - .L_19)
	.align		4
.L_19:
        /*001c*/ 	.word	index@(_ZN7cutlass13device_kernelINS_4gemm6kernel13GemmUniversalIN4cute5tupleIJiiiiEEENS1_10collective13CollectiveMmaINS1_39MainloopSm90TmaGmmaRmemAWarpSpecializedILi3ENS5_IJNS4_1CILi1EEESB_SB_EEENS1_35KernelTmaWarpSpecializedCooperativeEEENS5_IJNSA_ILi256EEESF_NSA_ILi128EEEEEENS_12float_e5m2_tENS5_IJlSB_lEEENS_12float_e4m3_tENS5_IJSB_llEEENS4_8TiledMMAINS4_8MMA_AtomIJNS4_4SM904GMMA31MMA_64x256x32_F32E4M3E5M2_RS_TNILNSP_7ScaleInE1ELSR_1EEEEEENS4_6LayoutINS5_IJNSA_ILi2EEESB_SB_EEENS5_IJSB_NSA_ILi0EEESX_EEEEENS5_IJNS4_10UnderscoreES10_S10_EEEEENS4_13SM90_TMA_LOADENS4_14ComposedLayoutINS4_7SwizzleILi3ELi4ELi3EEENS4_18smem_ptr_flag_bitsILi8EEENSU_INS5_IJNSA_ILi8EEESG_EEENS5_IJSG_SB_EEEEEEEvNS4_8identityES13_NS14_IS16_S18_NSU_INS5_IJSG_S19_EEENS5_IJSB_SG_EEEEEEENS4_9Copy_AtomIJNS4_39AutoVectorizingCopyWithAssumedAlignmentILi128EEESK_EEES1E_EENS_8epilogue10collective6detail29Sm90TmaWarpSpecializedAdapterINS1P_15DefaultEpilogueISI_SJ_SJ_NS1O_6thread17LinearCombinationISI_Li1EffLNS1T_9ScaleType4KindE0ELNS_15FloatRoundStyleE2ESI_EENS1_15EpilogueDefaultEEEEEvvEEEEvNT_6ParamsE)
        /*0020*/ 	.word	0x00000880
.L_20:


//--------------------- .nv.compat                --------------------------
	.section	.nv.compat,"",@"SHT_CUDA_COMPAT_INFO"
	.align	4
        /*0000*/ 	.byte	0x02, 0x09, 0x01, 0x00, 0x02, 0x02, 0x04, 0x00, 0x02, 0x05, 0x05, 0x00, 0x03, 0x07, 0x01, 0x01
        /*0010*/ 	.byte	0x02, 0x03, 0x01, 0x00, 0x02, 0x06, 0x01, 0x00, 0x04, 0x0b, 0x08, 0x00, 0x00, 0x00, 0x00, 0x00
        /*0020*/ 	.byte	0x00, 0x00, 0x00, 0x00


//--------------------- .nv.info._ZN7cutlass13device_kernelINS_4gemm6kernel13GemmUniversalIN4cute5tupleIJiiiiEEENS1_10collective13CollectiveMmaINS1_39MainloopSm90TmaGmmaRmemAWarpSpecializedILi3ENS5_IJNS4_1CILi1EEESB_SB_EEENS1_35KernelTmaWarpSpecializedCooperativeEEENS5_IJNSA_ILi256EEESF_NSA_ILi128EEEEEENS_12float_e5m2_tENS5_IJlSB_lEEENS_12float_e4m3_tENS5_IJSB_llEEENS4_8TiledMMAINS4_8MMA_AtomIJNS4_4SM904GMMA31MMA_64x256x32_F32E4M3E5M2_RS_TNILNSP_7ScaleInE1ELSR_1EEEEEENS4_6LayoutINS5_IJNSA_ILi2EEESB_SB_EEENS5_IJSB_NSA_ILi0EEESX_EEEEENS5_IJNS4_10UnderscoreES10_S10_EEEEENS4_13SM90_TMA_LOADENS4_14ComposedLayoutINS4_7SwizzleILi3ELi4ELi3EEENS4_18smem_ptr_flag_bitsILi8EEENSU_INS5_IJNSA_ILi8EEESG_EEENS5_IJSG_SB_EEEEEEEvNS4_8identityES13_NS14_IS16_S18_NSU_INS5_IJSG_S19_EEENS5_IJSB_SG_EEEEEEENS4_9Copy_AtomIJNS4_39AutoVectorizingCopyWithAssumedAlignmentILi128EEESK_EEES1E_EENS_8epilogue10collective6detail29Sm90TmaWarpSpecializedAdapterINS1P_15DefaultEpilogueISI_SJ_SJ_NS1O_6thread17LinearCombinationISI_Li1EffLNS1T_9ScaleType4KindE0ELNS_15FloatRoundStyleE2ESI_EENS1_15EpilogueDefaultEEEEEvvEEEEvNT_6ParamsE --------------------------
	.section	.nv.info._ZN7cutlass13device_kernelINS_4gemm6kernel13GemmUniversalIN4cute5tupleIJiiiiEEENS1_10collective13CollectiveMmaINS1_39MainloopSm90TmaGmmaRmemAWarpSpecializedILi3ENS5_IJNS4_1CILi1EEESB_SB_EEENS1_35KernelTmaWarpSpecializedCooperativeEEENS5_IJNSA_ILi256EEESF_NSA_ILi128EEEEEENS_12float_e5m2_tENS5_IJlSB_lEEENS_12float_e4m3_tENS5_IJSB_llEEENS4_8TiledMMAINS4_8MMA_AtomIJNS4_4SM904GMMA31MMA_64x256x32_F32E4M3E5M2_RS_TNILNSP_7ScaleInE1ELSR_1EEEEEENS4_6LayoutINS5_IJNSA_ILi2EEESB_SB_EEENS5_IJSB_NSA_ILi0EEESX_EEEEENS5_IJNS4_10UnderscoreES10_S10_EEEEENS4_13SM90_TMA_LOADENS4_14ComposedLayoutINS4_7SwizzleILi3ELi4ELi3EEENS4_18smem_ptr_flag_bitsILi8EEENSU_INS5_IJNSA_ILi8EEESG_EEENS5_IJSG_SB_EEEEEEEvNS4_8identityES13_NS14_IS16_S18_NSU_INS5_IJSG_S19_EEENS5_IJSB_SG_EEEEEEENS4_9Copy_AtomIJNS4_39AutoVectorizingCopyWithAssumedAlignmentILi128EEESK_EEES1E_EENS_8epilogue10collective6detail29Sm90TmaWarpSpecializedAdapterINS1P_15DefaultEpilogueISI_SJ_SJ_NS1O_6thread17LinearCombinationISI_Li1EffLNS1T_9ScaleType4KindE0ELNS_15FloatRoundStyleE2ESI_EENS1_15EpilogueDefaultEEEEEvvEEEEvNT_6ParamsE,"",@"SHT_CUDA_INFO"
	.sectionflags	@""
	.align	4


	//----- nvinfo : EIATTR_CUDA_API_VERSION
	.align		4
        /*0000*/ 	.byte	0x04, 0x37
        /*0002*/ 	.short	(.L_22 - .L_21)
.L_21:
        /*0004*/ 	.word	0x00000082


	//----- nvinfo : EIATTR_KPARAM_INFO
	.align		4
.L_22:
        /*0008*/ 	.byte	0x04, 0x17
        /*000a*/ 	.short	(.L_24 - .L_23)
.L_23:
        /*000c*/ 	.word	0x00000000
        /*0010*/ 	.short	0x0000
        /*0012*/ 	.short	0x0070
        /*0014*/ 	.byte	0x00, 0xf0, 0x01, 0x10


	//----- nvinfo : EIATTR_SPARSE_MMA_MASK
	.align		4
.L_24:
        /*0018*/ 	.byte	0x03, 0x50
        /*001a*/ 	.short	0x0000


	//----- nvinfo : EIATTR_MAXREG_COUNT
	.align		4
        /*001c*/ 	.byte	0x03, 0x1b
        /*001e*/ 	.short	0x00a8


	//----- nvinfo : EIATTR_NUM_BARRIERS
	.align		4
        /*0020*/ 	.byte	0x02, 0x4c
        /*0022*/ 	.byte	0x01
	.zero		1


	//----- nvinfo : EIATTR_EXTERNS
	.align		4
        /*0024*/ 	.byte	0x04, 0x0f
        /*0026*/ 	.short	(.L_26 - .L_25)


	//   ....[0]....
	.align		4
.L_25:
        /*0028*/ 	.word	index@(__assertfail)


	//----- nvinfo : EIATTR_ANNOTATIONS
	.align		4
.L_26:
        /*002c*/ 	.byte	0x04, 0x55
        /*002e*/ 	.short	(.L_28 - .L_27)


	//   ....[0]....
.L_27:
        /*0030*/ 	.word	0x00000001
        /*0034*/ 	.byte	0x70, 0x06, 0x00, 0x00, 0x01, 0x00, 0x00, 0x00, 0x90, 0x06, 0x00, 0x00, 0x01, 0x00, 0x00, 0x00
        /* <DEDUP_REMOVED lines=1459> */
        /*5b74*/ 	.byte	0xa0, 0x74, 0x02, 0x00


	//----- nvinfo : EIATTR_MERCURY_ISA_VERSION
	.align		4
.L_28:
        /*5b78*/ 	.byte	0x03, 0x5f
        /*5b7a*/ 	.short	0x0101


	//----- nvinfo : EIATTR_INT_WARP_WIDE_INSTR_OFFSETS
	.align		4
        /*5b7c*/ 	.byte	0x04, 0x31
        /*5b7e*/ 	.short	(.L_30 - .L_29)


	//   ....[0]....
.L_29:
        /*5b80*/ 	.word	0x000004e0


	//   ....[1]....
        /*5b84*/ 	.word	0x000004f0


	//   ....[2]....
        /*5b88*/ 	.word	0x00000580


	//----- nvinfo : EIATTR_COOP_GROUP_MASK_REGIDS
	.align		4
.L_30:
        /*5b8c*/ 	.byte	0x04, 0x29
        /*5b8e*/ 	.short	(.L_32 - .L_31)


	//   ....[0]....
.L_31:
        /*5b90*/ 	.word	0xffffffff


	//   ....[1]....
        /*5b94*/ 	.word	0xffffffff


	//   ....[2]....
        /*5b98*/ 	.word	0xffffffff


	//   ....[3]....
        /*5b9c*/ 	.word	0xffffffff


	//   ....[4]....
        /*5ba0*/ 	.word	0x0500000f


	//----- nvinfo : EIATTR_COOP_GROUP_INSTR_OFFSETS
	.align		4
.L_32:
        /*5ba4*/ 	.byte	0x04, 0x28
        /*5ba6*/ 	.short	(.L_34 - .L_33)


	//   ....[0]....
.L_33:
        /*5ba8*/ 	.word	0x00000070


	//   ....[1]....
        /*5bac*/ 	.word	0x00000080


	//   ....[2]....
        /*5bb0*/ 	.word	0x000001a0


	//   ....[3]....
        /*5bb4*/ 	.word	0x00000390


	//   ....[4]....
        /*5bb8*/ 	.word	0x00027650


	//----- nvinfo : EIATTR_REG_RECONFIG
	.align		4
.L_34:
        /*5bbc*/ 	.byte	0x01, 0x54
	.zero		2


	//----- nvinfo : EIATTR_SYSCALL_OFFSETS
	.align		4
        /*5bc0*/ 	.byte	0x04, 0x46
        /*5bc2*/ 	.short	(.L_36 - .L_35)


	//   ....[0]....
.L_35:
        /*5bc4*/ 	.word	0x00001240


	//   ....[1]....
        /*5bc8*/ 	.word	0x000013a0


	//   ....[2]....
        /*5bcc*/ 	.word	0x00001490


	//   ....[3]....
        /*5bd0*/ 	.word	0x000265b0


	//   ....[4]....
        /*5bd4*/ 	.word	0x000266e0


	//----- nvinfo : EIATTR_MBARRIER_INSTR_OFFSETS
	.align		4
.L_36:
        /*5bd8*/ 	.byte	0x04, 0x39
        /*5bda*/ 	.short	(.L_38 - .L_37)


	//   ....[0]....
.L_37:
        /*5bdc*/ 	.word	0x00000320
        /*5be0*/ 	.word	0x000000ff
        /*5be4*/ 	.word	0x00000000
        /*5be8*/ 	.short	0x0100
        /*5bea*/ 	.byte	0x08
	.zero		1


	//   ....[1]....
        /*5bec*/ 	.word	0x00000330
        /*5bf0*/ 	.word	0x000000ff
        /*5bf4*/ 	.word	0x00000018
        /*5bf8*/ 	.short	0x0100
        /*5bfa*/ 	.byte	0x08
	.zero		1


	//   ....[2]....
        /*5bfc*/ 	.word	0x00000340
        /*5c00*/ 	.word	0x000000ff
        /*5c04*/ 	.word	0x00000008
        /*5c08*/ 	.short	0x0100
        /*5c0a*/ 	.byte	0x08
	.zero		1


	//   ....[3]....
        /*5c0c*/ 	.word	0x00000350
        /*5c10*/ 	.word	0x000000ff
        /*5c14*/ 	.word	0x00000020
        /*5c18*/ 	.short	0x0100
        /*5c1a*/ 	.byte	0x08
	.zero		1


	//   ....[4]....
        /*5c1c*/ 	.word	0x00000360
        /*5c20*/ 	.word	0x000000ff
        /*5c24*/ 	.word	0x00000010
        /*5c28*/ 	.short	0x0100
        /*5c2a*/ 	.byte	0x08
	.zero		1


	//   ....[5]....
        /*5c2c*/ 	.word	0x00000370
        /*5c30*/ 	.word	0x000000ff
        /*5c34*/ 	.word	0x00000028
        /*5c38*/ 	.short	0x0100
        /*5c3a*/ 	.byte	0x08
	.zero		1


	//   ....[6]....
        /*5c3c*/ 	.word	0x00000600
        /*5c40*/ 	.word	0x000000ff
        /*5c44*/ 	.word	0x00000040
        /*5c48*/ 	.short	0x0100
        /*5c4a*/ 	.byte	0x10
	.zero		1


	//   ....[7]....
        /*5c4c*/ 	.word	0x000006a0
        /*5c50*/ 	.word	0x000000ff
        /*5c54*/ 	.word	0x00000048
        /*5c58*/ 	.short	0x0100
        /*5c5a*/ 	.byte	0x10
	.zero		1


	//   ....[8]....
        /*5c5c*/ 	.word	0x000015c0
        /*5c60*/ 	.word	0x00000003
        /*5c64*/ 	.word	0x00000000
        /*5c68*/ 	.short	0x010a
        /*5c6a*/ 	.byte	0x3f
	.zero		1


	//   ....[9]....
        /*5c6c*/ 	.word	0x00001600
        /*5c70*/ 	.word	0x00000003
        /*5c74*/ 	.word	0x00000000
        /*5c78*/ 	.short	0x010a
        /*5c7a*/ 	.byte	0x3f
	.zero		1


	//   ....[10]....
        /*5c7c*/ 	.word	0x00001850
        /*5c80*/ 	.word	0x00000003
        /*5c84*/ 	.word	0x00000000
        /*5c88*/ 	.short	0x010a
        /*5c8a*/ 	.byte	0x3f
	.zero		1


	//   ....[11]....
        /*5c8c*/ 	.word	0x00006df0
        /*5c90*/ 	.word	0x00000003
        /*5c94*/ 	.word	0x00000000
        /*5c98*/ 	.short	0x010a
        /*5c9a*/ 	.byte	0x3f
	.zero		1


	//   ....[12]....
        /*5c9c*/ 	.word	0x00007b60
        /*5ca0*/ 	.word	0x0000000b
        /*5ca4*/ 	.word	0x00000000
        /*5ca8*/ 	.short	0x010a
        /*5caa*/ 	.byte	0x3f
	.zero		1


	//   ....[13]....
        /*5cac*/ 	.word	0x0000a150
        /*5cb0*/ 	.word	0x0000000c
        /*5cb4*/ 	.word	0x00000000
        /*5cb8*/ 	.short	0x0101
        /*5cba*/ 	.byte	0x3f
	.zero		1


	//   ....[14]....
        /*5cbc*/ 	.word	0x0000ba00
        /*5cc0*/ 	.word	0x0000000b
        /*5cc4*/ 	.word	0x00000000
        /*5cc8*/ 	.short	0x010a
        /*5cca*/ 	.byte	0x3f
	.zero		1


	//   ....[15]....
        /*5ccc*/ 	.word	0x0000ff40
        /*5cd0*/ 	.word	0x00000005
        /*5cd4*/ 	.word	0x00000000
        /*5cd8*/ 	.short	0x0101
        /*5cda*/ 	.byte	0x3f
	.zero		1


	//   ....[16]....
        /*5cdc*/ 	.word	0x00012b80
        /*5ce0*/ 	.word	0x00000000
        /*5ce4*/ 	.word	0x00000000
        /*5ce8*/ 	.short	0x0101
        /*5cea*/ 	.byte	0x3f
	.zero		1


	//   ....[17]....
        /*5cec*/ 	.word	0x000267f0
        /*5cf0*/ 	.word	0x00000008
        /*5cf4*/ 	.word	0x00000018
        /*5cf8*/ 	.short	0x010a
        /*5cfa*/ 	.byte	0x3f
	.zero		1


	//   ....[18]....
        /*5cfc*/ 	.word	0x00026c00
        /*5d00*/ 	.word	0x00000000
        /*5d04*/ 	.word	0x00000048
        /*5d08*/ 	.short	0x0101
        /*5d0a*/ 	.byte	0x3f
	.zero		1


	//   ....[19]....
        /*5d0c*/ 	.word	0x00027480
        /*5d10*/ 	.word	0x00000003
        /*5d14*/ 	.word	0x00000000
        /*5d18*/ 	.short	0x010a
        /*5d1a*/ 	.byte	0x3f
	.zero		1


	//   ....[20]....
        /*5d1c*/ 	.word	0x00027520
        /*5d20*/ 	.word	0x00000003
        /*5d24*/ 	.word	0x00000000
        /*5d28*/ 	.short	0x010a
        /*5d2a*/ 	.byte	0x3f
	.zero		1


	//   ....[21]....
        /*5d2c*/ 	.word	0x000275b0
        /*5d30*/ 	.word	0x00000003
        /*5d34*/ 	.word	0x00000000
        /*5d38*/ 	.short	0x010a
        /*5d3a*/ 	.byte	0x3f
	.zero		1


	//   ....[22]....
        /*5d3c*/ 	.word	0x00027680
        /*5d40*/ 	.word	0x00000003
        /*5d44*/ 	.word	0x00000000
        /*5d48*/ 	.short	0x010a
        /*5d4a*/ 	.byte	0x3f
	.zero		1


	//   ....[23]....
        /*5d4c*/ 	.word	0x000276d0
        /*5d50*/ 	.word	0x00000003
        /*5d54*/ 	.word	0x00000000
        /*5d58*/ 	.short	0x010a
        /*5d5a*/ 	.byte	0x3f
	.zero		1


	//   ....[24]....
        /*5d5c*/ 	.word	0x00027720
        /*5d60*/ 	.word	0x0000000b
        /*5d64*/ 	.word	0x00000000
        /*5d68*/ 	.short	0x010a
        /*5d6a*/ 	.byte	0x3f
	.zero		1


	//   ....[25]....
        /*5d6c*/ 	.word	0x000277f0
        /*5d70*/ 	.word	0x00000008
        /*5d74*/ 	.word	0x00000018
        /*5d78*/ 	.short	0x010a
        /*5d7a*/ 	.byte	0x3f
	.zero		1


	//   ....[26]....
        /*5d7c*/ 	.word	0x000278c0
        /*5d80*/ 	.word	0x00000003
        /*5d84*/ 	.word	0x00000000
        /*5d88*/ 	.short	0x010a
        /*5d8a*/ 	.byte	0x3f
	.zero		1


	//   ....[27]....
        /*5d8c*/ 	.word	0x00027910
        /*5d90*/ 	.word	0x00000003
        /*5d94*/ 	.word	0x00000000
        /*5d98*/ 	.short	0x010a
        /*5d9a*/ 	.byte	0x3f
	.zero		1


	//----- nvinfo : EIATTR_NUM_MBARRIERS
	.align		4
.L_38:
        /*5d9c*/ 	.byte	0x03, 0x38
        /*5d9e*/ 	.short	0x0008


	//----- nvinfo : EIATTR_EXIT_INSTR_OFFSETS
	.align		4
        /*5da0*/ 	.byte	0x04, 0x1c
        /*5da2*/ 	.short	(.L_40 - .L_39)


	//   ....[0]....
.L_39:
        /*5da4*/ 	.word	0x00000700


	//   ....[1]....
        /*5da8*/ 	.word	0x00001070


	//   ....[2]....
        /*5dac*/ 	.word	0x00025a60


	//   ....[3]....
        /*5db0*/ 	.word	0x000261b0


	//   ....[4]....
        /*5db4*/ 	.word	0x00027600


	//----- nvinfo : EIATTR_MAX_THREADS
	.align		4
.L_40:
        /*5db8*/ 	.byte	0x04, 0x05
        /*5dba*/ 	.short	(.L_42 - .L_41)
.L_41:
        /*5dbc*/ 	.word	0x00000180
        /*5dc0*/ 	.word	0x00000001
        /*5dc4*/ 	.word	0x00000001


	//----- nvinfo : EIATTR_CRS_STACK_SIZE
	.align		4
.L_42:
        /*5dc8*/ 	.byte	0x04, 0x1e
        /*5dca*/ 	.short	(.L_44 - .L_43)
.L_43:
        /*5dcc*/ 	.word	0x00000000


	//----- nvinfo : EIATTR_CBANK_PARAM_SIZE
	.align		4
.L_44:
        /*5dd0*/ 	.byte	0x03, 0x19
        /*5dd2*/ 	.short	0x0470


	//----- nvinfo : EIATTR_PARAM_CBANK
	.align		4
        /*5dd4*/ 	.byte	0x04, 0x0a
        /*5dd6*/ 	.short	(.L_46 - .L_45)
	.align		4
.L_45:
        /*5dd8*/ 	.word	index@(.nv.constant0._ZN7cutlass13device_kernelINS_4gemm6kernel13GemmUniversalIN4cute5tupleIJiiiiEEENS1_10collective13CollectiveMmaINS1_39MainloopSm90TmaGmmaRmemAWarpSpecializedILi3ENS5_IJNS4_1CILi1EEESB_SB_EEENS1_35KernelTmaWarpSpecializedCooperativeEEENS5_IJNSA_ILi256EEESF_NSA_ILi128EEEEEENS_12float_e5m2_tENS5_IJlSB_lEEENS_12float_e4m3_tENS5_IJSB_llEEENS4_8TiledMMAINS4_8MMA_AtomIJNS4_4SM904GMMA31MMA_64x256x32_F32E4M3E5M2_RS_TNILNSP_7ScaleInE1ELSR_1EEEEEENS4_6LayoutINS5_IJNSA_ILi2EEESB_SB_EEENS5_IJSB_NSA_ILi0EEESX_EEEEENS5_IJNS4_10UnderscoreES10_S10_EEEEENS4_13SM90_TMA_LOADENS4_14ComposedLayoutINS4_7SwizzleILi3ELi4ELi3EEENS4_18smem_ptr_flag_bitsILi8EEENSU_INS5_IJNSA_ILi8EEESG_EEENS5_IJSG_SB_EEEEEEEvNS4_8identityES13_NS14_IS16_S18_NSU_INS5_IJSG_S19_EEENS5_IJSB_SG_EEEEEEENS4_9Copy_AtomIJNS4_39AutoVectorizingCopyWithAssumedAlignmentILi128EEESK_EEES1E_EENS_8epilogue10collective6detail29Sm90TmaWarpSpecializedAdapterINS1P_15DefaultEpilogueISI_SJ_SJ_NS1O_6thread17LinearCombinationISI_Li1EffLNS1T_9ScaleType4KindE0ELNS_15FloatRoundStyleE2ESI_EENS1_15EpilogueDefaultEEEEEvvEEEEvNT_6ParamsE)
        /*5ddc*/ 	.short	0x0210
        /*5dde*/ 	.short	0x0470


	//----- nvinfo : EIATTR_SW_WAR
	.align		4
.L_46:
        /*5de0*/ 	.byte	0x04, 0x36
        /*5de2*/ 	.short	(.L_48 - .L_47)
.L_47:
        /*5de4*/ 	.word	0x00000008
.L_48:


//--------------------- .nv.callgraph             --------------------------
	.section	.nv.callgraph,"",@"SHT_CUDA_CALLGRAPH"
	.align	4
	.sectionentsize	8
	.align		4
        /*0000*/ 	.word	0x00000000
	.align		4
        /*0004*/ 	.word	0xffffffff
	.align		4
        /*0008*/ 	.word	index@(_ZN7cutlass13device_kernelINS_4gemm6kernel13GemmUniversalIN4cute5tupleIJiiiiEEENS1_10collective13CollectiveMmaINS1_39MainloopSm90TmaGmmaRmemAWarpSpecializedILi3ENS5_IJNS4_1CILi1EEESB_SB_EEENS1_35KernelTmaWarpSpecializedCooperativeEEENS5_IJNSA_ILi256EEESF_NSA_ILi128EEEEEENS_12float_e5m2_tENS5_IJlSB_lEEENS_12float_e4m3_tENS5_IJSB_llEEENS4_8TiledMMAINS4_8MMA_AtomIJNS4_4SM904GMMA31MMA_64x256x32_F32E4M3E5M2_RS_TNILNSP_7ScaleInE1ELSR_1EEEEEENS4_6LayoutINS5_IJNSA_ILi2EEESB_SB_EEENS5_IJSB_NSA_ILi0EEESX_EEEEENS5_IJNS4_10UnderscoreES10_S10_EEEEENS4_13SM90_TMA_LOADENS4_14ComposedLayoutINS4_7SwizzleILi3ELi4ELi3EEENS4_18smem_ptr_flag_bitsILi8EEENSU_INS5_IJNSA_ILi8EEESG_EEENS5_IJSG_SB_EEEEEEEvNS4_8identityES13_NS14_IS16_S18_NSU_INS5_IJSG_S19_EEENS5_IJSB_SG_EEEEEEENS4_9Copy_AtomIJNS4_39AutoVectorizingCopyWithAssumedAlignmentILi128EEESK_EEES1E_EENS_8epilogue10collective6detail29Sm90TmaWarpSpecializedAdapterINS1P_15DefaultEpilogueISI_SJ_SJ_NS1O_6thread17LinearCombinationISI_Li1EffLNS1T_9ScaleType4KindE0ELNS_15FloatRoundStyleE2ESI_EENS1_15EpilogueDefaultEEEEEvvEEEEvNT_6ParamsE)
	.align		4
        /*000c*/ 	.word	index@(__assertfail)
	.align		4
        /*0010*/ 	.word	0x00000000
	.align		4
        /*0014*/ 	.word	0xfffffffe
	.align		4
        /*0018*/ 	.word	0x00000000
	.align		4
        /*001c*/ 	.word	0xfffffffd
	.align		4
        /*0020*/ 	.word	0x00000000
	.align		4
        /*0024*/ 	.word	0xfffffffc


//--------------------- .nv.constant4             --------------------------
	.section	.nv.constant4,"a",@progbits
	.align	8
	.align		8
.nv.constant4:
        /*0000*/ 	.dword	__assertfail
	.align		8
        /*0008*/ 	.dword	__unnamed_1
	.align		8
        /*0010*/ 	.dword	__unnamed_2
	.align		8
        /*0018*/ 	.dword	_ZN40_INTERNAL_df7675b1_4_k_cu_db228304_340374cuda3std3__45__cpo5beginE
	.align		8
        /*0020*/ 	.dword	_ZN40_INTERNAL_df7675b1_4_k_cu_db228304_340374cuda3std3__45__cpo3endE
	.align		8
        /*0028*/ 	.dword	_ZN40_INTERNAL_df7675b1_4_k_cu_db228304_340374cuda3std3__45__cpo6cbeginE
	.align		8
        /*0030*/ 	.dword	_ZN40_INTERNAL_df7675b1_4_k_cu_db228304_340374cuda3std3__45__cpo4cendE
	.align		8
        /*0038*/ 	.dword	_ZN40_INTERNAL_df7675b1_4_k_cu_db228304_340374cuda3std3__442_GLOBAL__N__df7675b1_4_k_cu_db228304_340376ignoreE
	.align		8
        /*0040*/ 	.dword	_ZN40_INTERNAL_df7675b1_4_k_cu_db228304_340374cuda3std3__419piecewise_constructE
	.align		8
        /*0048*/ 	.dword	_ZN40_INTERNAL_df7675b1_4_k_cu_db228304_340374cuda3std3__48in_placeE
	.align		8
        /*0050*/ 	.dword	_ZN40_INTERNAL_df7675b1_4_k_cu_db228304_340374cuda3std6ranges3__45__cpo4swapE
	.align		8
        /*0058*/ 	.dword	_ZN40_INTERNAL_df7675b1_4_k_cu_db228304_340374cuda3std6ranges3__45__cpo9iter_moveE
	.align		8
        /*0060*/ 	.dword	_ZN40_INTERNAL_df7675b1_4_k_cu_db228304_340374cute7productE
	.align		8
        /*0068*/ 	.dword	_ZN40_INTERNAL_df7675b1_4_k_cu_db228304_340374cute1_E
	.align		8
        /*0070*/ 	.dword	$str$24
	.align		8
        /*0078*/ 	.dword	$str$25


//--------------------- .text._ZN7cutlass13device_kernelINS_4gemm6kernel13GemmUniversalIN4cute5tupleIJiiiiEEENS1_10collective13CollectiveMmaINS1_39MainloopSm90TmaGmmaRmemAWarpSpecializedILi3ENS5_IJNS4_1CILi1EEESB_SB_EEENS1_35KernelTmaWarpSpecializedCooperativeEEENS5_IJNSA_ILi256EEESF_NSA_ILi128EEEEEENS_12float_e5m2_tENS5_IJlSB_lEEENS_12float_e4m3_tENS5_IJSB_llEEENS4_8TiledMMAINS4_8MMA_AtomIJNS4_4SM904GMMA31MMA_64x256x32_F32E4M3E5M2_RS_TNILNSP_7ScaleInE1ELSR_1EEEEEENS4_6LayoutINS5_IJNSA_ILi2EEESB_SB_EEENS5_IJSB_NSA_ILi0EEESX_EEEEENS5_IJNS4_10UnderscoreES10_S10_EEEEENS4_13SM90_TMA_LOADENS4_14ComposedLayoutINS4_7SwizzleILi3ELi4ELi3EEENS4_18smem_ptr_flag_bitsILi8EEENSU_INS5_IJNSA_ILi8EEESG_EEENS5_IJSG_SB_EEEEEEEvNS4_8identityES13_NS14_IS16_S18_NSU_INS5_IJSG_S19_EEENS5_IJSB_SG_EEEEEEENS4_9Copy_AtomIJNS4_39AutoVectorizingCopyWithAssumedAlignmentILi128EEESK_EEES1E_EENS_8epilogue10collective6detail29Sm90TmaWarpSpecializedAdapterINS1P_15DefaultEpilogueISI_SJ_SJ_NS1O_6thread17LinearCombinationISI_Li1EffLNS1T_9ScaleType4KindE0ELNS_15FloatRoundStyleE2ESI_EENS1_15EpilogueDefaultEEEEEvvEEEEvNT_6ParamsE --------------------------
	.section	.text._ZN7cutlass13device_kernelINS_4gemm6kernel13GemmUniversalIN4cute5tupleIJiiiiEEENS1_10collective13CollectiveMmaINS1_39MainloopSm90TmaGmmaRmemAWarpSpecializedILi3ENS5_IJNS4_1CILi1EEESB_SB_EEENS1_35KernelTmaWarpSpecializedCooperativeEEENS5_IJNSA_ILi256EEESF_NSA_ILi128EEEEEENS_12float_e5m2_tENS5_IJlSB_lEEENS_12float_e4m3_tENS5_IJSB_llEEENS4_8TiledMMAINS4_8MMA_AtomIJNS4_4SM904GMMA31MMA_64x256x32_F32E4M3E5M2_RS_TNILNSP_7ScaleInE1ELSR_1EEEEEENS4_6LayoutINS5_IJNSA_ILi2EEESB_SB_EEENS5_IJSB_NSA_ILi0EEESX_EEEEENS5_IJNS4_10UnderscoreES10_S10_EEEEENS4_13SM90_TMA_LOADENS4_14ComposedLayoutINS4_7SwizzleILi3ELi4ELi3EEENS4_18smem_ptr_flag_bitsILi8EEENSU_INS5_IJNSA_ILi8EEESG_EEENS5_IJSG_SB_EEEEEEEvNS4_8identityES13_NS14_IS16_S18_NSU_INS5_IJSG_S19_EEENS5_IJSB_SG_EEEEEEENS4_9Copy_AtomIJNS4_39AutoVectorizingCopyWithAssumedAlignmentILi128EEESK_EEES1E_EENS_8epilogue10collective6detail29Sm90TmaWarpSpecializedAdapterINS1P_15DefaultEpilogueISI_SJ_SJ_NS1O_6thread17LinearCombinationISI_Li1EffLNS1T_9ScaleType4KindE0ELNS_15FloatRoundStyleE2ESI_EENS1_15EpilogueDefaultEEEEEvvEEEEvNT_6ParamsE,"ax",@progbits
	.align	128
.text._ZN7cutlass13device_kernelINS_4gemm6kernel13GemmUniversalIN4cute5tupleIJiiiiEEENS1_10collective13CollectiveMmaINS1_39MainloopSm90TmaGmmaRmemAWarpSpecializedILi3ENS5_IJNS4_1CILi1EEESB_SB_EEENS1_35KernelTmaWarpSpecializedCooperativeEEENS5_IJNSA_ILi256EEESF_NSA_ILi128EEEEEENS_12float_e5m2_tENS5_IJlSB_lEEENS_12float_e4m3_tENS5_IJSB_llEEENS4_8TiledMMAINS4_8MMA_AtomIJNS4_4SM904GMMA31MMA_64x256x32_F32E4M3E5M2_RS_TNILNSP_7ScaleInE1ELSR_1EEEEEENS4_6LayoutINS5_IJNSA_ILi2EEESB_SB_EEENS5_IJSB_NSA_ILi0EEESX_EEEEENS5_IJNS4_10UnderscoreES10_S10_EEEEENS4_13SM90_TMA_LOADENS4_14ComposedLayoutINS4_7SwizzleILi3ELi4ELi3EEENS4_18smem_ptr_flag_bitsILi8EEENSU_INS5_IJNSA_ILi8EEESG_EEENS5_IJSG_SB_EEEEEEEvNS4_8identityES13_NS14_IS16_S18_NSU_INS5_IJSG_S19_EEENS5_IJSB_SG_EEEEEEENS4_9Copy_AtomIJNS4_39AutoVectorizingCopyWithAssumedAlignmentILi128EEESK_EEES1E_EENS_8epilogue10collective6detail29Sm90TmaWarpSpecializedAdapterINS1P_15DefaultEpilogueISI_SJ_SJ_NS1O_6thread17LinearCombinationISI_Li1EffLNS1T_9ScaleType4KindE0ELNS_15FloatRoundStyleE2ESI_EENS1_15EpilogueDefaultEEEEEvvEEEEvNT_6ParamsE:
        .type           _ZN7cutlass13device_kernelINS_4gemm6kernel13GemmUniversalIN4cute5tupleIJiiiiEEENS1_10collective13CollectiveMmaINS1_39MainloopSm90TmaGmmaRmemAWarpSpecializedILi3ENS5_IJNS4_1CILi1EEESB_SB_EEENS1_35KernelTmaWarpSpecializedCooperativeEEENS5_IJNSA_ILi256EEESF_NSA_ILi128EEEEEENS_12float_e5m2_tENS5_IJlSB_lEEENS_12float_e4m3_tENS5_IJSB_llEEENS4_8TiledMMAINS4_8MMA_AtomIJNS4_4SM904GMMA31MMA_64x256x32_F32E4M3E5M2_RS_TNILNSP_7ScaleInE1ELSR_1EEEEEENS4_6LayoutINS5_IJNSA_ILi2EEESB_SB_EEENS5_IJSB_NSA_ILi0EEESX_EEEEENS5_IJNS4_10UnderscoreES10_S10_EEEEENS4_13SM90_TMA_LOADENS4_14ComposedLayoutINS4_7SwizzleILi3ELi4ELi3EEENS4_18smem_ptr_flag_bitsILi8EEENSU_INS5_IJNSA_ILi8EEESG_EEENS5_IJSG_SB_EEEEEEEvNS4_8identityES13_NS14_IS16_S18_NSU_INS5_IJSG_S19_EEENS5_IJSB_SG_EEEEEEENS4_9Copy_AtomIJNS4_39AutoVectorizingCopyWithAssumedAlignmentILi128EEESK_EEES1E_EENS_8epilogue10collective6detail29Sm90TmaWarpSpecializedAdapterINS1P_15DefaultEpilogueISI_SJ_SJ_NS1O_6thread17LinearCombinationISI_Li1EffLNS1T_9ScaleType4KindE0ELNS_15FloatRoundStyleE2ESI_EENS1_15EpilogueDefaultEEEEEvvEEEEvNT_6ParamsE,@function
        .size           _ZN7cutlass13device_kernelINS_4gemm6kernel13GemmUniversalIN4cute5tupleIJiiiiEEENS1_10collective13CollectiveMmaINS1_39MainloopSm90TmaGmmaRmemAWarpSpecializedILi3ENS5_IJNS4_1CILi1EEESB_SB_EEENS1_35KernelTmaWarpSpecializedCooperativeEEENS5_IJNSA_ILi256EEESF_NSA_ILi128EEEEEENS_12float_e5m2_tENS5_IJlSB_lEEENS_12float_e4m3_tENS5_IJSB_llEEENS4_8TiledMMAINS4_8MMA_AtomIJNS4_4SM904GMMA31MMA_64x256x32_F32E4M3E5M2_RS_TNILNSP_7ScaleInE1ELSR_1EEEEEENS4_6LayoutINS5_IJNSA_ILi2EEESB_SB_EEENS5_IJSB_NSA_ILi0EEESX_EEEEENS5_IJNS4_10UnderscoreES10_S10_EEEEENS4_13SM90_TMA_LOADENS4_14ComposedLayoutINS4_7SwizzleILi3ELi4ELi3EEENS4_18smem_ptr_flag_bitsILi8EEENSU_INS5_IJNSA_ILi8EEESG_EEENS5_IJSG_SB_EEEEEEEvNS4_8identityES13_NS14_IS16_S18_NSU_INS5_IJSG_S19_EEENS5_IJSB_SG_EEEEEEENS4_9Copy_AtomIJNS4_39AutoVectorizingCopyWithAssumedAlignmentILi128EEESK_EEES1E_EENS_8epilogue10collective6detail29Sm90TmaWarpSpecializedAdapterINS1P_15DefaultEpilogueISI_SJ_SJ_NS1O_6thread17LinearCombinationISI_Li1EffLNS1T_9ScaleType4KindE0ELNS_15FloatRoundStyleE2ESI_EENS1_15EpilogueDefaultEEEEEvvEEEEvNT_6ParamsE,(.L_x_595 - _ZN7cutlass13device_kernelINS_4gemm6kernel13GemmUniversalIN4cute5tupleIJiiiiEEENS1_10collective13CollectiveMmaINS1_39MainloopSm90TmaGmmaRmemAWarpSpecializedILi3ENS5_IJNS4_1CILi1EEESB_SB_EEENS1_35KernelTmaWarpSpecializedCooperativeEEENS5_IJNSA_ILi256EEESF_NSA_ILi128EEEEEENS_12float_e5m2_tENS5_IJlSB_lEEENS_12float_e4m3_tENS5_IJSB_llEEENS4_8TiledMMAINS4_8MMA_AtomIJNS4_4SM904GMMA31MMA_64x256x32_F32E4M3E5M2_RS_TNILNSP_7ScaleInE1ELSR_1EEEEEENS4_6LayoutINS5_IJNSA_ILi2EEESB_SB_EEENS5_IJSB_NSA_ILi0EEESX_EEEEENS5_IJNS4_10UnderscoreES10_S10_EEEEENS4_13SM90_TMA_LOADENS4_14ComposedLayoutINS4_7SwizzleILi3ELi4ELi3EEENS4_18smem_ptr_flag_bitsILi8EEENSU_INS5_IJNSA_ILi8EEESG_EEENS5_IJSG_SB_EEEEEEEvNS4_8identityES13_NS14_IS16_S18_NSU_INS5_IJSG_S19_EEENS5_IJSB_SG_EEEEEEENS4_9Copy_AtomIJNS4_39AutoVectorizingCopyWithAssumedAlignmentILi128EEESK_EEES1E_EENS_8epilogue10collective6detail29Sm90TmaWarpSpecializedAdapterINS1P_15DefaultEpilogueISI_SJ_SJ_NS1O_6thread17LinearCombinationISI_Li1EffLNS1T_9ScaleType4KindE0ELNS_15FloatRoundStyleE2ESI_EENS1_15EpilogueDefaultEEEEEvvEEEEvNT_6ParamsE)
        .other          _ZN7cutlass13device_kernelINS_4gemm6kernel13GemmUniversalIN4cute5tupleIJiiiiEEENS1_10collective13CollectiveMmaINS1_39MainloopSm90TmaGmmaRmemAWarpSpecializedILi3ENS5_IJNS4_1CILi1EEESB_SB_EEENS1_35KernelTmaWarpSpecializedCooperativeEEENS5_IJNSA_ILi256EEESF_NSA_ILi128EEEEEENS_12float_e5m2_tENS5_IJlSB_lEEENS_12float_e4m3_tENS5_IJSB_llEEENS4_8TiledMMAINS4_8MMA_AtomIJNS4_4SM904GMMA31MMA_64x256x32_F32E4M3E5M2_RS_TNILNSP_7ScaleInE1ELSR_1EEEEEENS4_6LayoutINS5_IJNSA_ILi2EEESB_SB_EEENS5_IJSB_NSA_ILi0EEESX_EEEEENS5_IJNS4_10UnderscoreES10_S10_EEEEENS4_13SM90_TMA_LOADENS4_14ComposedLayoutINS4_7SwizzleILi3ELi4ELi3EEENS4_18smem_ptr_flag_bitsILi8EEENSU_INS5_IJNSA_ILi8EEESG_EEENS5_IJSG_SB_EEEEEEEvNS4_8identityES13_NS14_IS16_S18_NSU_INS5_IJSG_S19_EEENS5_IJSB_SG_EEEEEEENS4_9Copy_AtomIJNS4_39AutoVectorizingCopyWithAssumedAlignmentILi128EEESK_EEES1E_EENS_8epilogue10collective6detail29Sm90TmaWarpSpecializedAdapterINS1P_15DefaultEpilogueISI_SJ_SJ_NS1O_6thread17LinearCombinationISI_Li1EffLNS1T_9ScaleType4KindE0ELNS_15FloatRoundStyleE2ESI_EENS1_15EpilogueDefaultEEEEEvvEEEEvNT_6ParamsE,@"STO_CUDA_ENTRY STV_DEFAULT"
_ZN7cutlass13device_kernelINS_4gemm6kernel13GemmUniversalIN4cute5tupleIJiiiiEEENS1_10collective13CollectiveMmaINS1_39MainloopSm90TmaGmmaRmemAWarpSpecializedILi3ENS5_IJNS4_1CILi1EEESB_SB_EEENS1_35KernelTmaWarpSpecializedCooperativeEEENS5_IJNSA_ILi256EEESF_NSA_ILi128EEEEEENS_12float_e5m2_tENS5_IJlSB_lEEENS_12float_e4m3_tENS5_IJSB_llEEENS4_8TiledMMAINS4_8MMA_AtomIJNS4_4SM904GMMA31MMA_64x256x32_F32E4M3E5M2_RS_TNILNSP_7ScaleInE1ELSR_1EEEEEENS4_6LayoutINS5_IJNSA_ILi2EEESB_SB_EEENS5_IJSB_NSA_ILi0EEESX_EEEEENS5_IJNS4_10UnderscoreES10_S10_EEEEENS4_13SM90_TMA_LOADENS4_14ComposedLayoutINS4_7SwizzleILi3ELi4ELi3EEENS4_18smem_ptr_flag_bitsILi8EEENSU_INS5_IJNSA_ILi8EEESG_EEENS5_IJSG_SB_EEEEEEEvNS4_8identityES13_NS14_IS16_S18_NSU_INS5_IJSG_S19_EEENS5_IJSB_SG_EEEEEEENS4_9Copy_AtomIJNS4_39AutoVectorizingCopyWithAssumedAlignmentILi128EEESK_EEES1E_EENS_8epilogue10collective6detail29Sm90TmaWarpSpecializedAdapterINS1P_15DefaultEpilogueISI_SJ_SJ_NS1O_6thread17LinearCombinationISI_Li1EffLNS1T_9ScaleType4KindE0ELNS_15FloatRoundStyleE2ESI_EENS1_15EpilogueDefaultEEEEEvvEEEEvNT_6ParamsE:
[----:B------:R-:W0:Y:S02]  /*0000*/  LDC R1, c[0x0][0x28] ;  /* 0x00000a00ff017b82 */ /* 0x000e240000000800 */
[----:B0-----:R-:W-:Y:S01]  /*0010*/  VIADD R1, R1, 0xfffff780 ;  /* 0xfffff78001017836 */ /* 0x001fe20000000000 */
[----:B------:R-:W0:Y:S01]  /*0020*/  S2R R2, SR_TID.X ;  /* 0x0000000000027919 */ /* 0x000e220000002100 */
[----:B------:R-:W-:Y:S01]  /*0030*/  ELECT P0, URZ, PT ;  /* 0x00000000003f782f */ /* 0x000fe20003800000 */
[----:B------:R-:W-:Y:S01]  /*0040*/  BSSY B0, `(.L_x_0) ;  /* 0x0000015000007945 */ /* 0x000fe20003800000 */
[--C-:B0-----:R-:W-:Y:S02]  /*0050*/  SHF.R.U32.HI R0, RZ, 0x5, R2.reuse ;  /* 0x00000005ff007819 */ /* 0x101fe40000011602 */
[----:B------:R-:W-:-:S03]  /*0060*/  SHF.R.U32.HI R2, RZ, 0x7, R2 ;  /* 0x00000007ff027819 */ /* 0x000fc60000011602 */
[----:B------:R-:W0:Y:S04]  /*0070*/  SHFL.IDX PT, R3, R0, RZ, 0x1f ;  /* 0x00001fff00037589 */ /* 0x000e2800000e0000 */
[----:B------:R-:W1:Y:S01]  /*0080*/  SHFL.IDX PT, R2, R2, RZ, 0x1f ;  /* 0x00001fff02027589 */ /* 0x000e6200000e0000 */
[----:B0-----:R-:W-:Y:S02]  /*0090*/  R2UR UR10, R3 ;  /* 0x00000000030a72ca */ /* 0x001fe400000e0000 */
[----:B-1----:R-:W-:-:S11]  /*00a0*/  R2UR UR5, R2 ;  /* 0x00000000020572ca */ /* 0x002fd600000e0000 */
[----:B------:R-:W-:Y:S02]  /*00b0*/  USHF.R.S32.HI UR4, URZ, 0x1f, UR10 ;  /* 0x0000001f3f047899 */ /* 0x000fe4000801140a */
[----:B------:R-:W-:Y:S02]  /*00c0*/  ISETP.NE.OR P0, PT, RZ, UR10, !P0 ;  /* 0x0000000aff007c0c */ /* 0x000fe4000c705670 */
[----:B------:R-:W-:-:S04]  /*00d0*/  ULEA.HI UR4, UR4, UR10, URZ, 0x2 ;  /* 0x0000000a04047291 */ /* 0x000fc8000f8f103f */
[----:B------:R-:W-:-:S04]  /*00e0*/  ULOP3.LUT UR4, UR4, 0xfffffffc, URZ, 0xc0, !UPT ;  /* 0xfffffffc04047892 */ /* 0x000fc8000f8ec03f */
[----:B------:R-:W-:-:S03]  /*00f0*/  UIADD3 UR10, UR10, -UR4, URZ ;  /* 0x800000040a0a7290 */ /* 0x000fc6000fffe03f */
[----:B------:R-:W-:Y:S09]  /*0100*/  @P0 BRA `(.L_x_1) ;  /* 0x0000000000200947 */ /* 0x000ff20003800000 */
[----:B------:R-:W-:Y:S02]  /*0110*/  ULDC.64 UR6, c[0x0][0x198] ;  /* 0x0000660000067ab9 */ /* 0x000fe40000000a00 */
[----:B------:R-:W-:Y:S02]  /*0120*/  UIADD3 UR8, UP0, UR6, 0xf0, URZ ;  /* 0x000000f006087890 */ /* 0x000fe4000ff1e03f */
[----:B------:R-:W-:Y:S02]  /*0130*/  UIADD3 UR6, UP1, UR6, 0x1f0, URZ ;  /* 0x000001f006067890 */ /* 0x000fe4000ff3e03f */
[----:B------:R-:W-:Y:S02]  /*0140*/  UIADD3.X UR9, URZ, UR7, URZ, UP0, !UPT ;  /* 0x000000073f097290 */ /* 0x000fe400087fe43f */
[----:B------:R-:W-:-:S07]  /*0150*/  UIADD3.X UR7, URZ, UR7, URZ, UP1, !UPT ;  /* 0x000000073f077290 */ /* 0x000fce0008ffe43f */
[----:B------:R0:W-:Y:S02]  /*0160*/  UTMACCTL.PF [UR8] ;  /* 0x00000000080079b9 */ /* 0x0001e40008040000 */
[----:B------:R0:W-:Y:S02]  /*0170*/  UTMACCTL.PF [UR6] ;  /* 0x00000000060079b9 */ /* 0x0001e40008040000 */
[----:B0-----:R-:W-:Y:S01]  /*0180*/  NOP ;  /* 0x0000000000007918 */ /* 0x001fe20000000000 */
.L_x_1:
[----:B------:R-:W-:Y:S05]  /*0190*/  BSYNC B0 ;  /* 0x0000000000007941 */ /* 0x000fea0003800000 */
.L_x_0:
[----:B------:R-:W0:Y:S01]  /*01a0*/  SHFL.IDX PT, R2, R0, RZ, 0x1f ;  /* 0x00001fff00027589 */ /* 0x000e2200000e0000 */
[----:B------:R-:W-:Y:S01]  /*01b0*/  UISETP.NE.AND UP0, UPT, UR10, 0x3, UPT ;  /* 0x000000030a00788c */ /* 0x000fe2000bf05270 */
[----:B------:R-:W-:Y:S01]  /*01c0*/  ISETP.NE.AND P1, PT, RZ, UR5, PT ;  /* 0x00000005ff007c0c */ /* 0x000fe2000bf25270 */
[----:B------:R-:W-:Y:S02]  /*01d0*/  UIADD3 UR18, UR5, -0x1, URZ ;  /* 0xffffffff05127890 */ /* 0x000fe4000fffe03f */
[----:B------:R-:W-:Y:S02]  /*01e0*/  UISETP.EQ.OR UP0, UPT, UR10, URZ, !UP0 ;  /* 0x0000003f0a00728c */ /* 0x000fe4000c702670 */
[----:B------:R-:W-:Y:S02]  /*01f0*/  UISETP.GE.U32.AND UP1, UPT, UR18, 0x2, UPT ;  /* 0x000000021200788c */ /* 0x000fe4000bf26070 */
[----:B------:R-:W-:-:S04]  /*0200*/  UISETP.EQ.AND UP0, UPT, UR5, URZ, UP0 ;  /* 0x0000003f0500728c */ /* 0x000fc80008702270 */
[----:B------:R-:W-:-:S04]  /*0210*/  USEL UR43, URZ, 0x1, !UP0 ;  /* 0x000000013f2b7887 */ /* 0x000fc8000c000000 */
[----:B------:R-:W-:Y:S01]  /*0220*/  USEL UR43, UR43, 0x2, UP1 ;  /* 0x000000022b2b7887 */ /* 0x000fe20008800000 */
[----:B0-----:R-:W-:-:S13]  /*0230*/  ISETP.NE.AND P0, PT, R2, RZ, PT ;  /* 0x000000ff0200720c */ /* 0x001fda0003f05270 */
[----:B------:R-:W-:Y:S05]  /*0240*/  @P0 BRA `(.L_x_2) ;  /* 0x0000000000500947 */ /* 0x000fea0003800000 */
[----:B------:R-:W0:Y:S01]  /*0250*/  S2UR UR8, SR_CgaCtaId ;  /* 0x00000000000879c3 */ /* 0x000e220000008800 */
[----:B------:R-:W-:Y:S01]  /*0260*/  UMOV UR4, 0x400 ;  /* 0x0000040000047882 */ /* 0x000fe20000000000 */
[----:B------:R-:W-:Y:S01]  /*0270*/  UMOV UR5, 0x1 ;  /* 0x0000000100057882 */ /* 0x000fe20000000000 */
[----:B------:R-:W-:Y:S01]  /*0280*/  UMOV UR6, 0x100 ;  /* 0x0000010000067882 */ /* 0x000fe20000000000 */
[----:B------:R-:W-:Y:S01]  /*0290*/  ELECT P0, URZ, PT ;  /* 0x00000000003f782f */ /* 0x000fe20003800000 */
[----:B------:R-:W-:-:S04]  /*02a0*/  UIADD3 UR6, -UR6, 0x100000, URZ ;  /* 0x0010000006067890 */ /* 0x000fc8000fffe13f */
[----:B------:R-:W-:Y:S02]  /*02b0*/  USHF.L.U32 UR7, UR6, 0xb, URZ ;  /* 0x0000000b06077899 */ /* 0x000fe4000800063f */
[----:B------:R-:W-:Y:S02]  /*02c0*/  USHF.L.U32 UR6, UR6, 0x1, URZ ;  /* 0x0000000106067899 */ /* 0x000fe4000800063f */
[----:B0-----:R-:W-:Y:S02]  /*02d0*/  ULEA UR8, UR8, UR4, 0x18 ;  /* 0x0000000408087291 */ /* 0x001fe4000f8ec03f */
[----:B------:R-:W-:-:S04]  /*02e0*/  UIADD3 UR4, -UR5, 0x100000, URZ ;  /* 0x0010000005047890 */ /* 0x000fc8000fffe13f */
[----:B------:R-:W-:Y:S02]  /*02f0*/  USHF.L.U32 UR5, UR4, 0xb, URZ ;  /* 0x0000000b04057899 */ /* 0x000fe4000800063f */
[----:B------:R-:W-:Y:S01]  /*0300*/  USHF.L.U32 UR4, UR4, 0x1, URZ ;  /* 0x0000000104047899 */ /* 0x000fe2000800063f */
[----:B------:R-:W0:Y:S11]  /*0310*/  FENCE.VIEW.ASYNC.S ;  /* 0x00000000000073c6 */ /* 0x000e360000000000 */
[----:B0-----:R0:W1:Y:S01]  /*0320*/  SYNCS.EXCH.64 URZ, [UR8], UR4 ;  /* 0x00000004083f75b2 */ /* 0x0010620008000100 */
[----:B------:R0:W2:Y:S01]  /*0330*/  SYNCS.EXCH.64 URZ, [UR8+0x18], UR6 ;  /* 0x00001806083f75b2 */ /* 0x0000a20008000100 */
[----:B------:R0:W3:Y:S01]  /*0340*/  SYNCS.EXCH.64 URZ, [UR8+0x8], UR4 ;  /* 0x00000804083f75b2 */ /* 0x0000e20008000100 */
[----:B------:R0:W4:Y:S01]  /*0350*/  SYNCS.EXCH.64 URZ, [UR8+0x20], UR6 ;  /* 0x00002006083f75b2 */ /* 0x0001220008000100 */
[----:B------:R0:W0:Y:S01]  /*0360*/  SYNCS.EXCH.64 URZ, [UR8+0x10], UR4 ;  /* 0x00001004083f75b2 */ /* 0x0000220008000100 */
[----:B------:R0:W0:Y:S01]  /*0370*/  SYNCS.EXCH.64 URZ, [UR8+0x28], UR6 ;  /* 0x00002806083f75b2 */ /* 0x0000220008000100 */
[----:B------:R-:W-:Y:S01]  /*0380*/  NOP ;  /* 0x0000000000007918 */ /* 0x000fe20000000000 */
.L_x_2:
[----:B------:R-:W5:Y:S01]  /*0390*/  SHFL.IDX PT, R0, R0, RZ, 0x1f ;  /* 0x00001fff00007589 */ /* 0x000f6200000e0000 */
[----:B------:R-:W-:Y:S01]  /*03a0*/  ELECT P0, URZ, PT ;  /* 0x00000000003f782f */ /* 0x000fe20003800000 */
[----:B------:R-:W1:Y:S01]  /*03b0*/  S2UR UR17, SR_CTAID.Y ;  /* 0x00000000001179c3 */ /* 0x000e620000002600 */
[----:B0-----:R-:W-:Y:S01]  /*03c0*/  ULDC UR5, c[0x0][0x65c] ;  /* 0x0001970000057ab9 */ /* 0x001fe20000000800 */
[----:B------:R-:W-:Y:S01]  /*03d0*/  UMOV UR12, 0x20 ;  /* 0x00000020000c7882 */ /* 0x000fe20000000000 */
[----:B------:R-:W-:Y:S01]  /*03e0*/  UISETP.NE.AND UP2, UPT, UR5, 0x1, UPT ;  /* 0x000000010500788c */ /* 0x000fe2000bf45270 */
[----:B------:R-:W-:Y:S01]  /*03f0*/  NOP ;  /* 0x0000000000007918 */ /* 0x000fe20000000000 */
[----:B------:R-:W-:Y:S02]  /*0400*/  NOP ;  /* 0x0000000000007918 */ /* 0x000fe40000000000 */
[----:B------:R-:W-:Y:S01]  /*0410*/  UP2UR UR42, UPR, URZ, 0x4 ;  /* 0x000000043f2a7883 */ /* 0x000fe20008000000 */
[----:B------:R-:W0:Y:S01]  /*0420*/  S2UR UR4, SR_CTAID.X ;  /* 0x00000000000479c3 */ /* 0x000e220000002500 */
[----:B------:R-:W-:-:S02]  /*0430*/  PLOP3.LUT P2, PT, PT, PT, UP2, 0x80, 0x0 ;  /* 0x000000000000781c */ /* 0x000fc40003f4f028 */
[----:B------:R-:W-:Y:S02]  /*0440*/  PLOP3.LUT P4, PT, PT, PT, UP2, 0x80, 0x0 ;  /* 0x000000000000781c */ /* 0x000fe40003f8f028 */
[----:B------:R-:W-:Y:S01]  /*0450*/  PLOP3.LUT P3, PT, PT, PT, UP2, 0x80, 0x0 ;  /* 0x000000000000781c */ /* 0x000fe20003f6f028 */
[----:B------:R-:W-:Y:S01]  /*0460*/  @UP2 ULDC UR14, c[0x0][0x10] ;  /* 0x00000400000e2ab9 */ /* 0x000fe20000000800 */
[----:B------:R-:W-:Y:S01]  /*0470*/  @UP2 UMOV UR9, URZ ;  /* 0x0000003f00092c82 */ /* 0x000fe20008000000 */
[----:B------:R-:W-:Y:S01]  /*0480*/  @!UP2 ULDC UR11, c[0x0][0xc] ;  /* 0x00000300000baab9 */ /* 0x000fe20000000800 */
[----:B-----5:R-:W-:Y:S01]  /*0490*/  ISETP.NE.OR P0, PT, R0, RZ, !P0 ;  /* 0x000000ff0000720c */ /* 0x020fe20004705670 */
[----:B-1----:R-:W-:Y:S02]  /*04a0*/  @UP2 UMOV UR7, UR17 ;  /* 0x0000001100072c82 */ /* 0x002fe40008000000 */
[----:B------:R-:W-:Y:S01]  /*04b0*/  @UP2 UMOV UR8, UR7 ;  /* 0x0000000700082c82 */ /* 0x000fe20008000000 */
[----:B------:R-:W-:Y:S01]  /*04c0*/  @!UP2 UMOV UR7, UR17 ;  /* 0x000000110007ac82 */ /* 0x000fe20008000000 */
[----:B0-----:R-:W-:-:S08]  /*04d0*/  @UP2 UIMAD.WIDE.U32 UR14, UR4, UR14, UR8 ;  /* 0x0000000e040e22a5 */ /* 0x001fd0000f8e0008 */
[----:B------:R-:W-:Y:S01]  /*04e0*/  VOTEU.ALL UP0, P0 ;  /* 0x00000000003f7886 */ /* 0x000fe20000000000 */
[----:B------:R-:W-:Y:S01]  /*04f0*/  VOTEU.ALL UP1, P0 ;  /* 0x00000000003f7886 */ /* 0x000fe20000020000 */
[----:B------:R-:W-:-:S03]  /*0500*/  IMAD.U32 R2, RZ, RZ, UR14 ;  /* 0x0000000eff027e24 */ /* 0x000fc6000f8e00ff */
[----:B------:R-:W0:Y:S01]  /*0510*/  @!UP0 S2UR UR6, SR_CgaCtaId ;  /* 0x00000000000689c3 */ /* 0x000e220000008800 */
[----:B------:R-:W-:Y:S01]  /*0520*/  @!UP0 UMOV UR5, 0x400 ;  /* 0x0000040000058882 */ /* 0x000fe20000000000 */
[----:B------:R-:W-:-:S04]  /*0530*/  @!UP0 UIADD3 UR12, -UR12, 0x100000, URZ ;  /* 0x001000000c0c8890 */ /* 0x000fc8000fffe13f */
[----:B------:R-:W-:Y:S02]  /*0540*/  @!UP0 USHF.L.U32 UR13, UR12, 0xb, URZ ;  /* 0x0000000b0c0d8899 */ /* 0x000fe4000800063f */
[----:B------:R-:W-:Y:S01]  /*0550*/  @!UP0 USHF.L.U32 UR12, UR12, 0x1, URZ ;  /* 0x000000010c0c8899 */ /* 0x000fe2000800063f */
[----:B------:R-:W-:Y:S01]  /*0560*/  IMAD.U32 R3, RZ, RZ, UR15 ;  /* 0x0000000fff037e24 */ /* 0x000fe2000f8e00ff */
[----:B0-----:R-:W-:Y:S01]  /*0570*/  @!UP0 ULEA UR16, UR6, UR5, 0x18 ;  /* 0x0000000506108291 */ /* 0x001fe2000f8ec03f */
[----:B------:R-:W-:Y:S01]  /*0580*/  VOTEU.ALL UP0, P0 ;  /* 0x00000000003f7886 */ /* 0x000fe20000000000 */
[----:B------:R-:W-:Y:S01]  /*0590*/  PLOP3.LUT P0, PT, PT, PT, UP2, 0x80, 0x0 ;  /* 0x000000000000781c */ /* 0x000fe20003f0f028 */
[----:B------:R-:W-:Y:S01]  /*05a0*/  UMOV UR5, URZ ;  /* 0x0000003f00057c82 */ /* 0x000fe20008000000 */
[----:B------:R-:W-:Y:S01]  /*05b0*/  @UP2 UMOV UR6, URZ ;  /* 0x0000003f00062c82 */ /* 0x000fe20008000000 */
[----:B------:R-:W-:Y:S02]  /*05c0*/  @!UP2 UIMAD.WIDE.U32 UR8, UR11, UR7, UR4 ;  /* 0x000000070b08a2a5 */ /* 0x000fe4000f8e0004 */
[----:B------:R-:W-:-:S04]  /*05d0*/  @UP2 UIADD3 UR6, UR15, UR6, URZ ;  /* 0x000000060f062290 */ /* 0x000fc8000fffe03f */
[----:B------:R-:W-:Y:S01]  /*05e0*/  IMAD.U32 R5, RZ, RZ, UR9 ;  /* 0x00000009ff057e24 */ /* 0x000fe2000f8e00ff */
[----:B------:R-:W0:Y:S02]  /*05f0*/  FENCE.VIEW.ASYNC.S ;  /* 0x00000000000073c6 */ /* 0x000e240000000000 */
[----:B0-----:R0:W2:Y:S01]  /*0600*/  @!UP0 SYNCS.EXCH.64 URZ, [UR16+0x40], UR12 ;  /* 0x0000400c103f85b2 */ /* 0x0010a20008000100 */
[----:B------:R-:W-:Y:S02]  /*0610*/  @P2 IMAD.U32 R6, RZ, RZ, UR6 ;  /* 0x00000006ff062e24 */ /* 0x000fe4000f8e00ff */
[----:B------:R-:W-:Y:S02]  /*0620*/  @P0 IMAD.MOV.U32 R7, RZ, RZ, R2 ;  /* 0x000000ffff070224 */ /* 0x000fe400078e0002 */
[----:B------:R-:W-:Y:S02]  /*0630*/  IMAD.U32 R2, RZ, RZ, UR8 ;  /* 0x00000008ff027e24 */ /* 0x000fe4000f8e00ff */
[----:B------:R-:W-:-:S02]  /*0640*/  @!P4 IMAD.MOV.U32 R6, RZ, RZ, R5 ;  /* 0x000000ffff06c224 */ /* 0x000fc400078e0005 */
[----:B------:R-:W-:Y:S02]  /*0650*/  @!P3 IMAD.MOV.U32 R7, RZ, RZ, R2 ;  /* 0x000000ffff07b224 */ /* 0x000fe400078e0002 */
[----:B------:R-:W-:Y:S01]  /*0660*/  IMAD.U32 R3, RZ, RZ, UR9 ;  /* 0x00000009ff037e24 */ /* 0x000fe2000f8e00ff */
[----:B------:R0:W-:Y:S01]  /*0670*/  STL [R1+0x200], R6 ;  /* 0x0002000601007387 */ /* 0x0001e20000100800 */
[----:B------:R-:W-:-:S03]  /*0680*/  IMAD.U32 R4, RZ, RZ, UR8 ;  /* 0x00000008ff047e24 */ /* 0x000fc6000f8e00ff */
[----:B------:R0:W-:Y:S01]  /*0690*/  STL [R1+0x204], R7 ;  /* 0x0002040701007387 */ /* 0x0001e20000100800 */
[----:B------:R0:W2:Y:S01]  /*06a0*/  @!UP1 SYNCS.EXCH.64 URZ, [UR16+0x48], UR12 ;  /* 0x0000480c103f95b2 */ /* 0x0000a20008000100 */
[----:B------:R-:W-:Y:S01]  /*06b0*/  NOP ;  /* 0x0000000000007918 */ /* 0x000fe20000000000 */
[----:B--234-:R-:W-:Y:S06]  /*06c0*/  BAR.SYNC.DEFER_BLOCKING 0x0 ;  /* 0x0000000000007b1d */ /* 0x01cfec0000010000 */
[----:B------:R-:W-:Y:S05]  /*06d0*/  @!P1 BRA `(.L_x_3) ;  /* 0x0000025000e49947 */ /* 0x000fea0003800000 */
[----:B------:R-:W-:-:S06]  /*06e0*/  UISETP.GT.U32.AND UP0, UPT, UR18, 0x1, UPT ;  /* 0x000000011200788c */ /* 0x000fcc000bf04070 */
[----:B------:R-:W-:-:S13]  /*06f0*/  PLOP3.LUT P0, PT, PT, PT, UP0, 0x80, 0x0 ;  /* 0x000000000000781c */ /* 0x000fda0003f0f008 */
[----:B0-----:R-:W-:Y:S05]  /*0700*/  @P0 EXIT ;  /* 0x000000000000094d */ /* 0x001fea0003800000 */
[----:B------:R-:W-:Y:S01]  /*0710*/  ULDC.64 UR8, c[0x0][0x650] ;  /* 0x0001940000087ab9 */ /* 0x000fe20000000a00 */
[----:B------:R-:W-:Y:S01]  /*0720*/  UMOV UR45, 0xffffffff ;  /* 0xffffffff002d7882 */ /* 0x000fe20000000000 */
[----:B------:R-:W-:Y:S01]  /*0730*/  ISETP.GE.U32.AND P0, PT, R7, UR8, PT ;  /* 0x0000000807007c0c */ /* 0x000fe2000bf06070 */
[----:B------:R-:W-:Y:S01]  /*0740*/  UMOV UR41, 0xffffffff ;  /* 0xffffffff00297882 */ /* 0x000fe20000000000 */
[----:B------:R-:W-:Y:S01]  /*0750*/  UMOV UR44, 0xffffffff ;  /* 0xffffffff002c7882 */ /* 0x000fe20000000000 */
[----:B------:R-:W-:Y:S02]  /*0760*/  PRMT R0, RZ, 0x7610, R0 ;  /* 0x00007610ff007816 */ /* 0x000fe40000000000 */
[----:B------:R-:W-:-:S13]  /*0770*/  ISETP.GE.U32.AND.EX P0, PT, R6, UR9, PT, P0 ;  /* 0x0000000906007c0c */ /* 0x000fda000bf06100 */
[----:B------:R-:W-:Y:S05]  /*0780*/  @P0 BRA `(.L_x_4) ;  /* 0x0000000400800947 */ /* 0x000fea0003800000 */
[----:B------:R-:W-:Y:S01]  /*0790*/  I2FP.F32.U32 R0, UR4 ;  /* 0x0000000400007c45 */ /* 0x000fe20008201000 */
[----:B------:R-:W-:Y:S01]  /*07a0*/  ULDC.64 UR16, c[0x0][0x628] ;  /* 0x00018a0000107ab9 */ /* 0x000fe20000000a00 */
[----:B------:R-:W-:Y:S01]  /*07b0*/  ULDC UR6, c[0x0][0x150] ;  /* 0x0000540000067ab9 */ /* 0x000fe20000000800 */
[----:B------:R-:W-:Y:S01]  /*07c0*/  ISETP.NE.U32.AND P0, PT, RZ, UR16, PT ;  /* 0x00000010ff007c0c */ /* 0x000fe2000bf05070 */
[----:B------:R-:W-:Y:S01]  /*07d0*/  ULDC UR15, c[0x0][0x630] ;  /* 0x00018c00000f7ab9 */ /* 0x000fe20000000800 */
[----:B------:R-:W-:Y:S01]  /*07e0*/  FMUL R0, R0, UR6 ;  /* 0x0000000600007c20 */ /* 0x000fe20008400000 */
[----:B------:R-:W-:Y:S01]  /*07f0*/  R2UR UR18, R7 ;  /* 0x00000000071272ca */ /* 0x000fe200000e0000 */
[----:B------:R-:W-:Y:S01]  /*0800*/  ULDC UR20, c[0x0][0x154] ;  /* 0x0000550000147ab9 */ /* 0x000fe20000000800 */
[----:B------:R-:W-:Y:S01]  /*0810*/  ISETP.NE.AND.EX P0, PT, RZ, UR17, PT, P0 ;  /* 0x00000011ff007c0c */ /* 0x000fe2000bf05300 */
[----:B------:R0:W1:Y:S01]  /*0820*/  F2I.U32.TRUNC.NTZ R2, R0 ;  /* 0x0000000000027305 */ /* 0x000062000020f000 */
[----:B------:R-:W-:-:S02]  /*0830*/  R2UR UR19, R6 ;  /* 0x00000000061372ca */ /* 0x000fc400000e0000 */
[----:B------:R-:W-:Y:S02]  /*0840*/  R2UR UR8, R7 ;  /* 0x00000000070872ca */ /* 0x000fe400000e0000 */
[----:B------:R-:W-:-:S07]  /*0850*/  R2UR UR9, R6 ;  /* 0x00000000060972ca */ /* 0x000fce00000e0000 */
[----:B0-----:R-:W-:Y:S08]  /*0860*/  @!P0 BRA `(.L_x_5) ;  /* 0x0000000000308947 */ /* 0x001ff00003800000 */
[----:B------:R-:W-:Y:S01]  /*0870*/  R2UR UR8, R7 ;  /* 0x00000000070872ca */ /* 0x000fe200000e0000 */
[----:B------:R-:W-:Y:S01]  /*0880*/  ULDC UR6, c[0x0][0x634] ;  /* 0x00018d0000067ab9 */ /* 0x000fe20000000800 */
[----:B------:R-:W-:-:S11]  /*0890*/  R2UR UR14, R6 ;  /* 0x00000000060e72ca */ /* 0x000fd600000e0000 */
[----:B------:R-:W-:-:S04]  /*08a0*/  UIADD3 UR6, UP0, UR8, UR6, URZ ;  /* 0x0000000608067290 */ /* 0x000fc8000ff1e03f */
[----:B------:R-:W-:-:S04]  /*08b0*/  UIADD3.X UR14, URZ, UR14, URZ, UP0, !UPT ;  /* 0x0000000e3f0e7290 */ /* 0x000fc800087fe43f */
[----:B------:R-:W-:-:S04]  /*08c0*/  UIMAD.WIDE.U32 UR8, UR14, UR16, URZ ;  /* 0x000000100e0872a5 */ /* 0x000fc8000f8e003f */
[----:B------:R-:W-:Y:S02]  /*08d0*/  UIMAD.WIDE.U32 UR10, UP0, UR6, UR17, UR8 ;  /* 0x00000011060a72a5 */ /* 0x000fe4000f800008 */
[----:B------:R-:W-:Y:S02]  /*08e0*/  UIMAD.WIDE.U32 UR8, UR6, UR16, URZ ;  /* 0x00000010060872a5 */ /* 0x000fe4000f8e003f */
[----:B------:R-:W-:Y:S02]  /*08f0*/  UIADD3.X UR13, URZ, URZ, URZ, UP0, !UPT ;  /* 0x0000003f3f0d7290 */ /* 0x000fe400087fe43f */
[----:B------:R-:W-:Y:S01]  /*0900*/  UIADD3 URZ, UP0, UR9, UR10, URZ ;  /* 0x0000000a093f7290 */ /* 0x000fe2000ff1e03f */
[----:B------:R-:W-:-:S03]  /*0910*/  UMOV UR12, UR11 ;  /* 0x0000000b000c7c82 */ /* 0x000fc60008000000 */
[----:B------:R-:W-:-:S12]  /*0920*/  UIMAD.WIDE.U32.X UR8, UR14, UR17, UR12, UP0 ;  /* 0x000000110e0872a5 */ /* 0x000fd800080e040c */
.L_x_5:
[----:B------:R-:W-:Y:S01]  /*0930*/  USHF.R.U64 UR44, UR8, UR15, UR9 ;  /* 0x0000000f082c7299 */ /* 0x000fe20008001209 */
[----:B------:R-:W-:Y:S01]  /*0940*/  I2FP.F32.U32 R0, UR7 ;  /* 0x0000000700007c45 */ /* 0x000fe20008201000 */
[----:B------:R-:W-:Y:S01]  /*0950*/  USHF.R.U32.HI UR5, URZ, UR15, UR9 ;  /* 0x0000000f3f057299 */ /* 0x000fe20008011609 */
[----:B-1----:R-:W-:Y:S01]  /*0960*/  R2UR UR12, R2 ;  /* 0x00000000020c72ca */ /* 0x002fe200000e0000 */
[----:B------:R-:W-:Y:S02]  /*0970*/  UIADD3 UR6, UP0, URZ, -UR44, URZ ;  /* 0x8000002c3f067290 */ /* 0x000fe4000ff1e03f */
[----:B------:R-:W-:Y:S01]  /*0980*/  FMUL R0, R0, UR20 ;  /* 0x0000001400007c20 */ /* 0x000fe20008400000 */
[----:B------:R-:W-:Y:S01]  /*0990*/  ULDC.64 UR8, c[0x0][0x620] ;  /* 0x0001880000087ab9 */ /* 0x000fe20000000a00 */
[----:B------:R-:W-:Y:S01]  /*09a0*/  UIADD3.X UR5, URZ, ~UR5, URZ, UP0, !UPT ;  /* 0x800000053f057290 */ /* 0x000fe200087fe43f */
[----:B------:R-:W-:Y:S01]  /*09b0*/  UMOV UR10, UR18 ;  /* 0x00000012000a7c82 */ /* 0x000fe20008000000 */
[----:B------:R-:W-:-:S02]  /*09c0*/  UMOV UR11, UR19 ;  /* 0x00000013000b7c82 */ /* 0x000fc40008000000 */
[----:B------:R-:W-:Y:S01]  /*09d0*/  UIMAD UR5, UR5, UR8, URZ ;  /* 0x00000008050572a4 */ /* 0x000fe2000f8e023f */
[----:B------:R-:W0:Y:S01]  /*09e0*/  F2I.U32.TRUNC.NTZ R0, R0 ;  /* 0x0000000000007305 */ /* 0x000e22000020f000 */
[----:B------:R-:W-:Y:S02]  /*09f0*/  UIMAD.WIDE.U32 UR10, UR6, UR8, UR10 ;  /* 0x00000008060a72a5 */ /* 0x000fe4000f8e000a */
[----:B------:R-:W-:Y:S01]  /*0a00*/  UIMAD UR6, UR6, UR9, UR5 ;  /* 0x00000009060672a4 */ /* 0x000fe2000f8e0205 */
[----:B------:R-:W-:Y:S01]  /*0a10*/  ULDC UR21, c[0x0][0x658] ;  /* 0x0001960000157ab9 */ /* 0x000fe20000000800 */
[----:B------:R-:W-:Y:S02]  /*0a20*/  UMOV UR19, 0xffffffff ;  /* 0xffffffff00137882 */ /* 0x000fe40000000000 */
[----:B------:R-:W-:Y:S01]  /*0a30*/  UIADD3 UR6, UR11, UR6, URZ ;  /* 0x000000060b067290 */ /* 0x000fe2000fffe03f */
[----:B------:R-:W-:Y:S01]  /*0a40*/  ULDC UR15, c[0x0][0x618] ;  /* 0x00018600000f7ab9 */ /* 0x000fe20000000800 */
[----:B------:R-:W-:Y:S01]  /*0a50*/  ULDC.64 UR8, c[0x0][0x640] ;  /* 0x0001900000087ab9 */ /* 0x000fe20000000a00 */
[----:B------:R-:W-:Y:S01]  /*0a60*/  USHF.L.U32 UR11, UR19, UR21, URZ ;  /* 0x00000015130b7299 */ /* 0x000fe2000800063f */
[----:B------:R-:W-:Y:S01]  /*0a70*/  ISETP.NE.U32.AND P0, PT, RZ, UR8, PT ;  /* 0x00000008ff007c0c */ /* 0x000fe2000bf05070 */
[----:B------:R-:W-:-:S02]  /*0a80*/  USHF.R.U64 UR19, UR10, UR15, UR6 ;  /* 0x0000000f0a137299 */ /* 0x000fc40008001206 */
[----:B------:R-:W-:Y:S01]  /*0a90*/  USHF.R.U32.HI UR10, URZ, UR15, UR6 ;  /* 0x0000000f3f0a7299 */ /* 0x000fe20008011606 */
[----:B0-----:R-:W-:Y:S01]  /*0aa0*/  R2UR UR14, R0 ;  /* 0x00000000000e72ca */ /* 0x001fe200000e0000 */
[----:B------:R-:W-:Y:S01]  /*0ab0*/  ULDC UR17, c[0x0][0x608] ;  /* 0x0001820000117ab9 */ /* 0x000fe20000000800 */
[----:B------:R-:W-:Y:S01]  /*0ac0*/  ISETP.NE.AND.EX P0, PT, RZ, UR9, PT, P0 ;  /* 0x00000009ff007c0c */ /* 0x000fe2000bf05300 */
[----:B------:R-:W-:Y:S02]  /*0ad0*/  USHF.R.U64 UR23, UR19, UR17, UR10 ;  /* 0x0000001113177299 */ /* 0x000fe4000800120a */
[----:B------:R-:W-:Y:S01]  /*0ae0*/  USHF.R.U32.HI UR10, URZ, UR17, UR10 ;  /* 0x000000113f0a7299 */ /* 0x000fe2000801160a */
[----:B------:R-:W-:Y:S01]  /*0af0*/  UMOV UR16, 0x1 ;  /* 0x0000000100107882 */ /* 0x000fe20000000000 */
[----:B------:R-:W-:Y:S02]  /*0b00*/  UIADD3 UR12, -UR12, URZ, URZ ;  /* 0x0000003f0c0c7290 */ /* 0x000fe4000fffe13f */
[----:B------:R-:W-:-:S02]  /*0b10*/  USHF.R.U64 UR24, UR23, UR21, UR10 ;  /* 0x0000001517187299 */ /* 0x000fc4000800120a */
[----:B------:R-:W-:Y:S01]  /*0b20*/  USHF.L.U32 UR6, UR16, UR21, URZ ;  /* 0x0000001510067299 */ /* 0x000fe2000800063f */
[----:B------:R-:W-:Y:S01]  /*0b30*/  ULDC UR13, c[0x0][0x144] ;  /* 0x00005100000d7ab9 */ /* 0x000fe20000000800 */
[----:B------:R-:W-:Y:S01]  /*0b40*/  ULDC UR5, c[0x0][0x600] ;  /* 0x0001800000057ab9 */ /* 0x000fe20000000800 */
[----:B------:R-:W-:Y:S02]  /*0b50*/  ULOP3.LUT UR16, URZ, UR11, URZ, 0x33, !UPT ;  /* 0x0000000b3f107292 */ /* 0x000fe4000f8e333f */
[----:B------:R-:W-:Y:S02]  /*0b60*/  USHF.R.U32.HI UR11, URZ, UR21, UR10 ;  /* 0x000000153f0b7299 */ /* 0x000fe4000801160a */
[----:B------:R-:W-:Y:S02]  /*0b70*/  UIADD3 UR18, UR5, -0x1, URZ ;  /* 0xffffffff05127890 */ /* 0x000fe4000fffe03f */
[----:B------:R-:W-:Y:S02]  /*0b80*/  UIADD3 UR20, -UR14, URZ, URZ ;  /* 0x0000003f0e147290 */ /* 0x000fe4000fffe13f */
[----:B------:R-:W-:Y:S01]  /*0b90*/  UIMAD UR4, UR13, UR12, UR4 ;  /* 0x0000000c0d0472a4 */ /* 0x000fe2000f8e0204 */
[----:B------:R-:W-:Y:S01]  /*0ba0*/  ULDC UR25, c[0x0][0x148] ;  /* 0x0000520000197ab9 */ /* 0x000fe20000000800 */
[----:B------:R-:W-:Y:S01]  /*0bb0*/  ULDC UR21, c[0x0][0x648] ;  /* 0x0001920000157ab9 */ /* 0x000fe20000000800 */
[----:B------:R-:W-:Y:S01]  /*0bc0*/  ULDC UR22, c[0x0][0x638] ;  /* 0x00018e0000167ab9 */ /* 0x000fe20000000800 */
[----:B------:R-:W-:Y:S01]  /*0bd0*/  UMOV UR10, UR24 ;  /* 0x00000018000a7c82 */ /* 0x000fe20008000000 */
[----:B------:R-:W-:Y:S07]  /*0be0*/  @!P0 BRA `(.L_x_6) ;  /* 0x0000000000308947 */ /* 0x000fee0003800000 */
[----:B------:R-:W-:Y:S02]  /*0bf0*/  ULDC UR14, c[0x0][0x64c] ;  /* 0x00019300000e7ab9 */ /* 0x000fe40000000800 */
        /* <DEDUP_REMOVED lines=8> */
[----:B------:R-:W-:-:S07]  /*0c80*/  UIMAD.WIDE.U32.X UR8, UR17, UR9, UR14, UP0 ;  /* 0x00000009110872a5 */ /* 0x000fce00080e040e */
[----:B------:R-:W-:Y:S01]  /*0c90*/  UMOV UR10, UR8 ;  /* 0x00000008000a7c82 */ /* 0x000fe20008000000 */
[----:B------:R-:W-:-:S05]  /*0ca0*/  UMOV UR11, UR9 ;  /* 0x00000009000b7c82 */ /* 0x000fca0008000000 */
.L_x_6:
[----:B------:R-:W-:Y:S01]  /*0cb0*/  UISETP.NE.AND UP0, UPT, UR42, URZ, UPT ;  /* 0x0000003f2a00728c */ /* 0x000fe2000bf05270 */
[----:B------:R-:W-:Y:S01]  /*0cc0*/  IMAD.MOV.U32 R0, RZ, RZ, 0x1 ;  /* 0x00000001ff007424 */ /* 0x000fe200078e00ff */
[----:B------:R-:W-:Y:S02]  /*0cd0*/  USHF.R.U64 UR8, UR10, UR21, UR11 ;  /* 0x000000150a087299 */ /* 0x000fe4000800120b */
[----:B------:R-:W-:Y:S02]  /*0ce0*/  ULOP3.LUT UR16, UR23, UR16, URZ, 0xc0, !UPT ;  /* 0x0000001017107292 */ /* 0x000fe4000f8ec03f */
[----:B------:R-:W-:Y:S02]  /*0cf0*/  ULOP3.LUT UR18, UR19, UR18, URZ, 0xc0, !UPT ;  /* 0x0000001213127292 */ /* 0x000fe4000f8ec03f */
[----:B------:R-:W-:-:S03]  /*0d00*/  UIMAD UR16, UR6, UR8, UR16 ;  /* 0x00000008061072a4 */ /* 0x000fc6000f8e0210 */
[----:B------:R-:W-:Y:S02]  /*0d10*/  @UP0 UIMAD UR4, UR25, UR20, UR7 ;  /* 0x00000014190402a4 */ /* 0x000fe4000f8e0207 */
[----:B------:R-:W-:-:S04]  /*0d20*/  UIADD3 UR7, -UR8, URZ, URZ ;  /* 0x0000003f08077290 */ /* 0x000fc8000fffe13f */
[----:B------:R-:W-:-:S03]  /*0d30*/  UIMAD UR6, UR7, UR22, UR24 ;  /* 0x00000016070672a4 */ /* 0x000fc6000f8e0218 */
[----:B------:R-:W-:Y:S01]  /*0d40*/  ULDC UR7, c[0x0][0x610] ;  /* 0x0001840000077ab9 */ /* 0x000fe20000000800 */
[----:B------:R-:W-:Y:S02]  /*0d50*/  UIMAD UR6, UR6, UR5, UR18 ;  /* 0x00000005060672a4 */ /* 0x000fe4000f8e0212 */
[----:B------:R-:W-:-:S04]  /*0d60*/  UIMAD UR4, UR16, UR7, UR4 ;  /* 0x00000007100472a4 */ /* 0x000fc8000f8e0204 */
[----:B------:R-:W-:Y:S02]  /*0d70*/  USEL UR41, UR6, UR4, !UP0 ;  /* 0x0000000406297287 */ /* 0x000fe4000c000000 */
[----:B------:R-:W-:-:S12]  /*0d80*/  USEL UR45, UR4, UR6, !UP0 ;  /* 0x00000006042d7287 */ /* 0x000fd8000c000000 */
.L_x_4:
[----:B------:R-:W-:-:S08]  /*0d90*/  NOP ;  /* 0x0000000000007918 */ /* 0x000fd00000000000 */
[----:B------:R-:W0:Y:S02]  /*0da0*/  USETMAXREG.TRY_ALLOC.CTAPOOL UP0, 0xf0 ;  /* 0x000000f0000079c8 */ /* 0x000e240008000600 */
[----:B0-----:R-:W-:-:S13]  /*0db0*/  PLOP3.LUT P0, PT, PT, PT, UP0, 0x80, 0x0 ;  /* 0x000000000000781c */ /* 0x001fda0003f0f008 */
[----:B------:R-:W-:Y:S05]  /*0dc0*/  @!P0 BRA `(.L_x_4) ;  /* 0xfffffffc00f08947 */ /* 0x000fea000383ffff */
[----:B------:R-:W-:Y:S01]  /*0dd0*/  ULDC.64 UR4, c[0x0][0x598] ;  /* 0x0001660000047ab9 */ /* 0x000fe20000000a00 */
[----:B------:R-:W-:Y:S01]  /*0de0*/  ULDC.64 UR36, c[0x0][0x208] ;  /* 0x0000820000247ab9 */ /* 0x000fe20000000a00 */
[----:B------:R-:W-:-:S04]  /*0df0*/  ISETP.NE.U32.AND P0, PT, RZ, UR4, PT ;  /* 0x00000004ff007c0c */ /* 0x000fc8000bf05070 */
[----:B------:R-:W-:-:S13]  /*0e00*/  ISETP.NE.AND.EX P0, PT, RZ, UR5, PT, P0 ;  /* 0x00000005ff007c0c */ /* 0x000fda000bf05300 */
[----:B------:R-:W-:Y:S05]  /*0e10*/  @!P0 BRA `(.L_x_7) ;  /* 0x00000000001c8947 */ /* 0x000fea0003800000 */
[----:B------:R-:W0:Y:S02]  /*0e20*/  LDC.64 R2, c[0x0][0x598] ;  /* 0x00016600ff027b82 */ /* 0x000e240000000a00 */
[----:B0-----:R-:W2:Y:S02]  /*0e30*/  LDG.E.64 R2, desc[UR36][R2.64] ;  /* 0x0000002402027981 */ /* 0x001ea4000c1e1b00 */
[----:B--2---:R-:W-:-:S04]  /*0e40*/  ISETP.NE.U32.AND P0, PT, R2, RZ, PT ;  /* 0x000000ff0200720c */ /* 0x004fc80003f05070 */
[----:B------:R-:W-:-:S13]  /*0e50*/  ISETP.NE.AND.EX P0, PT, R3, RZ, PT, P0 ;  /* 0x000000ff0300720c */ /* 0x000fda0003f05300 */
[----:B------:R-:W-:Y:S05]  /*0e60*/  @!P0 BRA `(.L_x_7) ;  /* 0x0000000000088947 */ /* 0x000fea0003800000 */
[----:B------:R0:W5:Y:S01]  /*0e70*/  LD.E R2, desc[UR36][R2.64] ;  /* 0x0000002402027980 */ /* 0x000162000c101900 */
[----:B------:R-:W-:Y:S05]  /*0e80*/  BRA `(.L_x_8) ;  /* 0x0000000000247947 */ /* 0x000fea0003800000 */
.L_x_7:
[----:B------:R-:W-:Y:S02]  /*0e90*/  ULDC.64 UR4, c[0x0][0x588] ;  /* 0x0001620000047ab9 */ /* 0x000fe40000000a00 */
[----:B------:R-:W-:-:S04]  /*0ea0*/  ISETP.NE.U32.AND P0, PT, RZ, UR4, PT ;  /* 0x00000004ff007c0c */ /* 0x000fc8000bf05070 */
[----:B------:R-:W-:-:S13]  /*0eb0*/  ISETP.NE.AND.EX P0, PT, RZ, UR5, PT, P0 ;  /* 0x00000005ff007c0c */ /* 0x000fda000bf05300 */
[----:B------:R-:W-:Y:S05]  /*0ec0*/  @!P0 BRA `(.L_x_9) ;  /* 0x00000000000c8947 */ /* 0x000fea0003800000 */
[----:B------:R-:W0:Y:S02]  /*0ed0*/  LDC.64 R2, c[0x0][0x588] ;  /* 0x00016200ff027b82 */ /* 0x000e240000000a00 */
[----:B0-----:R1:W5:Y:S01]  /*0ee0*/  LDG.E R2, desc[UR36][R2.64] ;  /* 0x0000002402027981 */ /* 0x001362000c1e1900 */
[----:B------:R-:W-:Y:S05]  /*0ef0*/  BRA `(.L_x_8) ;  /* 0x0000000000087947 */ /* 0x000fea0003800000 */
.L_x_9:
[----:B------:R-:W-:Y:S02]  /*0f00*/  ULDC UR4, c[0x0][0x580] ;  /* 0x0001600000047ab9 */ /* 0x000fe40000000800 */
[----:B------:R-:W-:-:S07]  /*0f10*/  IMAD.U32 R2, RZ, RZ, UR4 ;  /* 0x00000004ff027e24 */ /* 0x000fce000f8e00ff */
.L_x_8:
[----:B------:R-:W-:Y:S02]  /*0f20*/  ULDC.64 UR4, c[0x0][0x5a0] ;  /* 0x0001680000047ab9 */ /* 0x000fe40000000a00 */
[----:B------:R-:W-:-:S04]  /*0f30*/  ISETP.NE.U32.AND P0, PT, RZ, UR4, PT ;  /* 0x00000004ff007c0c */ /* 0x000fc8000bf05070 */
[----:B------:R-:W-:-:S13]  /*0f40*/  ISETP.NE.AND.EX P0, PT, RZ, UR5, PT, P0 ;  /* 0x00000005ff007c0c */ /* 0x000fda000bf05300 */
[----:B------:R-:W-:Y:S05]  /*0f50*/  @!P0 BRA `(.L_x_10) ;  /* 0x00000000001c8947 */ /* 0x000fea0003800000 */
[----:B------:R-:W2:Y:S02]  /*0f60*/  LDC.64 R4, c[0x0][0x5a0] ;  /* 0x00016800ff047b82 */ /* 0x000ea40000000a00 */
[----:B--2---:R-:W2:Y:S02]  /*0f70*/  LDG.E.64 R4, desc[UR36][R4.64] ;  /* 0x0000002404047981 */ /* 0x004ea4000c1e1b00 */
[----:B--2---:R-:W-:-:S04]  /*0f80*/  ISETP.NE.U32.AND P0, PT, R4, RZ, PT ;  /* 0x000000ff0400720c */ /* 0x004fc80003f05070 */
[----:B------:R-:W-:-:S13]  /*0f90*/  ISETP.NE.AND.EX P0, PT, R5, RZ, PT, P0 ;  /* 0x000000ff0500720c */ /* 0x000fda0003f05300 */
[----:B------:R-:W-:Y:S05]  /*0fa0*/  @!P0 BRA `(.L_x_10) ;  /* 0x0000000000088947 */ /* 0x000fea0003800000 */
[----:B------:R2:W5:Y:S01]  /*0fb0*/  LD.E R16, desc[UR36][R4.64] ;  /* 0x0000002404107980 */ /* 0x000562000c101900 */
[----:B------:R-:W-:Y:S05]  /*0fc0*/  BRA `(.L_x_11) ;  /* 0x0000000000247947 */ /* 0x000fea0003800000 */
.L_x_10:
[----:B------:R-:W-:Y:S02]  /*0fd0*/  ULDC.64 UR4, c[0x0][0x590] ;  /* 0x0001640000047ab9 */ /* 0x000fe40000000a00 */
[----:B------:R-:W-:-:S04]  /*0fe0*/  ISETP.NE.U32.AND P0, PT, RZ, UR4, PT ;  /* 0x00000004ff007c0c */ /* 0x000fc8000bf05070 */
[----:B------:R-:W-:-:S13]  /*0ff0*/  ISETP.NE.AND.EX P0, PT, RZ, UR5, PT, P0 ;  /* 0x00000005ff007c0c */ /* 0x000fda000bf05300 */
[----:B------:R-:W-:Y:S05]  /*1000*/  @!P0 BRA `(.L_x_12) ;  /* 0x00000000000c8947 */ /* 0x000fea0003800000 */
[----:B------:R-:W2:Y:S02]  /*1010*/  LDC.64 R16, c[0x0][0x590] ;  /* 0x00016400ff107b82 */ /* 0x000ea40000000a00 */
[----:B--2---:R3:W5:Y:S01]  /*1020*/  LDG.E R16, desc[UR36][R16.64] ;  /* 0x0000002410107981 */ /* 0x004762000c1e1900 */
[----:B------:R-:W-:Y:S05]  /*1030*/  BRA `(.L_x_11) ;  /* 0x0000000000087947 */ /* 0x000fea0003800000 */
.L_x_12:
[----:B------:R-:W-:Y:S02]  /*1040*/  ULDC UR4, c[0x0][0x584] ;  /* 0x0001610000047ab9 */ /* 0x000fe40000000800 */
[----:B------:R-:W-:-:S07]  /*1050*/  IMAD.U32 R16, RZ, RZ, UR4 ;  /* 0x00000004ff107e24 */ /* 0x000fce000f8e00ff */
.L_x_11:
[----:B------:R-:W-:-:S13]  /*1060*/  LOP3.LUT P0, RZ, R0, 0xff, RZ, 0xc0, !PT ;  /* 0x000000ff00ff7812 */ /* 0x000fda000780c0ff */
[----:B------:R-:W-:Y:S05]  /*1070*/  @!P0 EXIT ;  /* 0x000000000000894d */ /* 0x000fea0003800000 */
[----:B------:R-:W-:Y:S01]  /*1080*/  ULDC UR4, c[0x0][0x28c] ;  /* 0x0000a30000047ab9 */ /* 0x000fe20000000800 */
[----:B------:R-:W-:Y:S01]  /*1090*/  UMOV UR38, URZ ;  /* 0x0000003f00267c82 */ /* 0x000fe20008000000 */
[----:B------:R-:W-:Y:S01]  /*10a0*/  UIADD3 UR4, UR4, 0x7f, URZ ;  /* 0x0000007f04047890 */ /* 0x000fe2000fffe03f */
[----:B------:R-:W-:-:S03]  /*10b0*/  UMOV UR39, URZ ;  /* 0x0000003f00277c82 */ /* 0x000fc60008000000 */
[----:B------:R-:W-:-:S04]  /*10c0*/  USHF.R.S32.HI UR5, URZ, 0x1f, UR4 ;  /* 0x0000001f3f057899 */ /* 0x000fc80008011404 */
[----:B------:R-:W-:-:S04]  /*10d0*/  ULEA.HI UR5, UR5, UR4, URZ, 0x7 ;  /* 0x0000000405057291 */ /* 0x000fc8000f8f383f */
[----:B------:R-:W-:-:S12]  /*10e0*/  USHF.R.S32.HI UR40, URZ, 0x7, UR5 ;  /* 0x000000073f287899 */ /* 0x000fd80008011405 */
.L_x_557:
[----:B01----:R-:W0:Y:S01]  /*10f0*/  S2R R3, SR_CgaCtaId ;  /* 0x0000000000037919 */ /* 0x003e220000008800 */
[----:B------:R-:W-:-:S04]  /*1100*/  MOV R0, 0x400 ;  /* 0x0000040000007802 */ /* 0x000fc80000000f00 */
[----:B0-----:R-:W-:-:S05]  /*1110*/  LEA R0, R3, R0, 0x18 ;  /* 0x0000000003007211 */ /* 0x001fca00078ec0ff */
[----:B------:R-:W-:-:S05]  /*1120*/  VIADD R0, R0, 0x800 ;  /* 0x0000080000007836 */ /* 0x000fca0000000000 */
[----:B------:R-:W-:-:S13]  /*1130*/  LOP3.LUT P0, RZ, R0, 0x3ff, RZ, 0xc0, !PT ;  /* 0x000003ff00ff7812 */ /* 0x000fda000780c0ff */
[----:B---34-:R-:W-:Y:S05]  /*1140*/  @!P0 BRA `(.L_x_13) ;  /* 0x0000000000408947 */ /* 0x018fea0003800000 */
[----:B------:R-:W-:Y:S01]  /*1150*/  MOV R0, 0x0 ;  /* 0x0000000000007802 */ /* 0x000fe20000000f00 */
[----:B------:R-:W-:Y:S01]  /*1160*/  ULDC.64 UR4, c[0x4][0x70] ;  /* 0x01001c0000047ab9 */ /* 0x000fe20000000a00 */
[----:B------:R-:W-:Y:S01]  /*1170*/  ULDC.64 UR6, c[0x4][0x8] ;  /* 0x0100020000067ab9 */ /* 0x000fe20000000a00 */
[----:B--2---:R-:W-:Y:S01]  /*1180*/  IMAD.U32 R4, RZ, RZ, UR4 ;  /* 0x00000004ff047e24 */ /* 0x004fe2000f8e00ff */
[----:B------:R0:W1:Y:S01]  /*1190*/  LDC.64 R14, c[0x4][R0] ;  /* 0x01000000000e7b82 */ /* 0x0000620000000a00 */
[----:B------:R-:W-:Y:S01]  /*11a0*/  IMAD.U32 R5, RZ, RZ, UR5 ;  /* 0x00000005ff057e24 */ /* 0x000fe2000f8e00ff */
[----:B------:R-:W-:Y:S01]  /*11b0*/  ULDC.64 UR4, c[0x4][0x78] ;  /* 0x01001e0000047ab9 */ /* 0x000fe20000000a00 */
[----:B------:R-:W-:Y:S02]  /*11c0*/  IMAD.U32 R10, RZ, RZ, UR6 ;  /* 0x00000006ff0a7e24 */ /* 0x000fe4000f8e00ff */
[----:B------:R-:W-:Y:S02]  /*11d0*/  IMAD.U32 R6, RZ, RZ, UR4 ;  /* 0x00000004ff067e24 */ /* 0x000fe4000f8e00ff */
[----:B------:R-:W-:-:S02]  /*11e0*/  IMAD.U32 R7, RZ, RZ, UR5 ;  /* 0x00000005ff077e24 */ /* 0x000fc4000f8e00ff */
[----:B------:R-:W-:Y:S02]  /*11f0*/  IMAD.U32 R11, RZ, RZ, UR7 ;  /* 0x00000007ff0b7e24 */ /* 0x000fe4000f8e00ff */
[----:B------:R-:W-:Y:S02]  /*1200*/  IMAD.MOV.U32 R8, RZ, RZ, 0x70 ;  /* 0x00000070ff087424 */ /* 0x000fe400078e00ff */
[----:B------:R-:W-:Y:S02]  /*1210*/  IMAD.MOV.U32 R12, RZ, RZ, 0x1 ;  /* 0x00000001ff0c7424 */ /* 0x000fe400078e00ff */
[----:B0-----:R-:W-:-:S07]  /*1220*/  IMAD.MOV.U32 R13, RZ, RZ, RZ ;  /* 0x000000ffff0d7224 */ /* 0x001fce00078e00ff */
[----:B------:R-:W-:-:S07]  /*1230*/  LEPC R20, `(.L_x_13) ;  /* 0x000000001014794e */ /* 0x000fce0000000000 */
[----:B-1-3-5:R-:W-:Y:S05]  /*1240*/  CALL.ABS.NOINC R14 ;  /* 0x000000000e007343 */ /* 0x02afea0003c00000 */
.L_x_13:
[----:B------:R-:W0:Y:S01]  /*1250*/  S2R R3, SR_CgaCtaId ;  /* 0x0000000000037919 */ /* 0x000e220000008800 */
[----:B------:R-:W-:-:S04]  /*1260*/  MOV R0, 0x400 ;  /* 0x0000040000007802 */ /* 0x000fc80000000f00 */
[----:B0-----:R-:W-:-:S05]  /*1270*/  LEA R0, R3, R0, 0x18 ;  /* 0x0000000003007211 */ /* 0x001fca00078ec0ff */
[----:B------:R-:W-:-:S05]  /*1280*/  VIADD R18, R0, 0x18800 ;  /* 0x0001880000127836 */ /* 0x000fca0000000000 */
[----:B------:R-:W-:-:S13]  /*1290*/  LOP3.LUT P0, RZ, R18, 0x3ff, RZ, 0xc0, !PT ;  /* 0x000003ff12ff7812 */ /* 0x000fda000780c0ff */
[----:B------:R-:W-:Y:S05]  /*12a0*/  @!P0 BRA `(.L_x_14) ;  /* 0x00000000007c8947 */ /* 0x000fea0003800000 */
[----:B---3--:R-:W-:Y:S01]  /*12b0*/  MOV R17, 0x0 ;  /* 0x0000000000117802 */ /* 0x008fe20000000f00 */
        /* <DEDUP_REMOVED lines=14> */
[----:B-1---5:R-:W-:Y:S05]  /*13a0*/  CALL.ABS.NOINC R14 ;  /* 0x000000000e007343 */ /* 0x022fea0003c00000 */
.L_x_15:
[----:B------:R0:W1:Y:S01]  /*13b0*/  LDC.64 R14, c[0x4][R17] ;  /* 0x01000000110e7b82 */ /* 0x0000620000000a00 */
[----:B------:R-:W-:Y:S01]  /*13c0*/  ULDC.64 UR4, c[0x4][0x70] ;  /* 0x01001c0000047ab9 */ /* 0x000fe20000000a00 */
[----:B------:R-:W-:Y:S01]  /*13d0*/  ULDC.64 UR6, c[0x4][0x10] ;  /* 0x0100040000067ab9 */ /* 0x000fe20000000a00 */
[----:B------:R-:W-:Y:S02]  /*13e0*/  IMAD.U32 R4, RZ, RZ, UR4 ;  /* 0x00000004ff047e24 */ /* 0x000fe4000f8e00ff */
        /* <DEDUP_REMOVED lines=10> */
[----:B-1----:R-:W-:Y:S05]  /*1490*/  CALL.ABS.NOINC R14 ;  /* 0x000000000e007343 */ /* 0x002fea0003c00000 */
.L_x_14:
[----:B---3--:R-:W0:Y:S01]  /*14a0*/  S2R R17, SR_TID.X ;  /* 0x0000000000117919 */ /* 0x008e220000002100 */
[----:B------:R-:W-:-:S06]  /*14b0*/  ULOP3.LUT UR4, UR43, 0x1, URZ, 0xfc, !UPT ;  /* 0x000000012b047892 */ /* 0x000fcc000f8efc3f */
[----:B------:R-:W-:Y:S01]  /*14c0*/  IMAD.U32 R0, RZ, RZ, UR4 ;  /* 0x00000004ff007e24 */ /* 0x000fe2000f8e00ff */
[----:B------:R-:W-:-:S04]  /*14d0*/  UMOV UR4, 0xffffffff ;  /* 0xffffffff00047882 */ /* 0x000fc80000000000 */
[----:B------:R-:W-:Y:S02]  /*14e0*/  ISETP.NE.AND P0, PT, R0, 0x3, PT ;  /* 0x000000030000780c */ /* 0x000fe40003f05270 */
[----:B0-----:R-:W-:-:S04]  /*14f0*/  LOP3.LUT R13, R17, 0x80, RZ, 0xc0, !PT ;  /* 0x00000080110d7812 */ /* 0x001fc800078ec0ff */
[----:B------:R-:W-:Y:S01]  /*1500*/  SHF.R.U32.HI R13, RZ, 0x7, R13 ;  /* 0x00000007ff0d7819 */ /* 0x000fe2000001160d */
[----:B------:R-:W-:Y:S06]  /*1510*/  BRA.DIV UR4, `(.L_x_16) ;  /* 0x00000262043c7947 */ /* 0x000fec000b800000 */
.L_x_584:
[----:B------:R-:W-:Y:S05]  /*1520*/  @!P0 BRA `(.L_x_17) ;  /* 0x0000000000048947 */ /* 0x000fea0003800000 */
[----:B------:R-:W-:Y:S01]  /*1530*/  BPT.TRAP 0x1 ;  /* 0x000000040000795c */ /* 0x000fe20000300000 */
.L_x_17:
[----:B------:R-:W0:Y:S01]  /*1540*/  S2UR UR5, SR_CgaCtaId ;  /* 0x00000000000579c3 */ /* 0x000e220000008800 */
[----:B------:R-:W-:Y:S01]  /*1550*/  UMOV UR4, 0x400 ;  /* 0x0000040000047882 */ /* 0x000fe20000000000 */
[----:B------:R-:W-:Y:S02]  /*1560*/  IMAD.U32 R0, RZ, RZ, UR38 ;  /* 0x00000026ff007e24 */ /* 0x000fe4000f8e00ff */
[----:B------:R-:W-:-:S03]  /*1570*/  IMAD.U32 R3, RZ, RZ, UR39 ;  /* 0x00000027ff037e24 */ /* 0x000fc6000f8e00ff */
[----:B------:R-:W-:Y:S01]  /*1580*/  SHF.L.U32 R0, R0, 0x1f, RZ ;  /* 0x0000001f00007819 */ /* 0x000fe200000006ff */
[----:B0-----:R-:W-:-:S06]  /*1590*/  ULEA UR4, UR5, UR4, 0x18 ;  /* 0x0000000405047291 */ /* 0x001fcc000f8ec03f */
[----:B------:R-:W-:-:S04]  /*15a0*/  IMAD.U32 R6, RZ, RZ, UR4 ;  /* 0x00000004ff067e24 */ /* 0x000fc8000f8e00ff */
[----:B------:R-:W-:-:S04]  /*15b0*/  IMAD R3, R3, 0x8, R6 ;  /* 0x0000000803037824 */ /* 0x000fc800078e0206 */
[----:B------:R0:W1:Y:S01]  /*15c0*/  SYNCS.PHASECHK.TRANS64.TRYWAIT P1, [R3+URZ], R0 ;  /* 0x00000000030075a7 */ /* 0x000062000802017f */
[----:B------:R-:W-:Y:S05]  /*15d0*/  @!P0 BRA `(.L_x_18) ;  /* 0x0000000000048947 */ /* 0x000fea0003800000 */
[----:B------:R-:W-:Y:S01]  /*15e0*/  BPT.TRAP 0x1 ;  /* 0x000000040000795c */ /* 0x000fe20000300000 */
.L_x_18:
[----:B-1----:R-:W-:Y:S05]  /*15f0*/  @P1 BRA `(.L_x_19) ;  /* 0x0000000000081947 */ /* 0x002fea0003800000 */
[----:B------:R-:W1:Y:S02]  /*1600*/  SYNCS.PHASECHK.TRANS64.TRYWAIT P1, [R3+URZ], R0 ;  /* 0x00000000030075a7 */ /* 0x000e64000802017f */
[----:B-1----:R-:W-:Y:S05]  /*1610*/  @!P1 BRA `(.L_x_20) ;  /* 0x0000026000189947 */ /* 0x002fea0003800000 */
.L_x_19:
[----:B------:R-:W-:-:S04]  /*1620*/  UIADD3 UR4, UR39, 0x1, URZ ;  /* 0x0000000127047890 */ /* 0x000fc8000fffe03f */
[----:B------:R-:W-:Y:S02]  /*1630*/  UISETP.NE.AND UP0, UPT, UR4, 0x3, UPT ;  /* 0x000000030400788c */ /* 0x000fe4000bf05270 */
[----:B------:R-:W-:Y:S02]  /*1640*/  IMAD.U32 R8, RZ, RZ, UR4 ;  /* 0x00000004ff087e24 */ /* 0x000fe4000f8e00ff */
[----:B------:R-:W-:Y:S02]  /*1650*/  USEL UR4, URZ, 0x1, UP0 ;  /* 0x000000013f047887 */ /* 0x000fe40008000000 */
[----:B------:R-:W-:Y:S02]  /*1660*/  PLOP3.LUT P1, PT, PT, PT, UP0, 0x80, 0x0 ;  /* 0x000000000000781c */ /* 0x000fe40003f2f008 */
[----:B------:R-:W-:Y:S02]  /*1670*/  ULOP3.LUT UR4, UR38, UR4, URZ, 0x3c, !UPT ;  /* 0x0000000426047292 */ /* 0x000fe4000f8e3c3f */
[----:B------:R-:W-:-:S04]  /*1680*/  SEL R8, R8, RZ, P1 ;  /* 0x000000ff08087207 */ /* 0x000fc80000800000 */
[----:B------:R-:W-:Y:S01]  /*1690*/  IMAD.U32 R9, RZ, RZ, UR4 ;  /* 0x00000004ff097e24 */ /* 0x000fe2000f8e00ff */
[----:B------:R-:W-:Y:S06]  /*16a0*/  @!P0 BRA `(.L_x_21) ;  /* 0x0000000000048947 */ /* 0x000fec0003800000 */
[----:B------:R-:W-:Y:S01]  /*16b0*/  BPT.TRAP 0x1 ;  /* 0x000000040000795c */ /* 0x000fe20000300000 */
.L_x_21:
[----:B------:R-:W2:Y:S01]  /*16c0*/  S2R R7, SR_TID.X ;  /* 0x0000000000077919 */ /* 0x000ea20000002100 */
[----:B------:R-:W-:Y:S01]  /*16d0*/  USHF.L.U32 UR4, UR39, 0xf, URZ ;  /* 0x0000000f27047899 */ /* 0x000fe2000800063f */
[----:B------:R-:W-:Y:S02]  /*16e0*/  IMAD.MOV.U32 R20, RZ, RZ, 0x90 ;  /* 0x00000090ff147424 */ /* 0x000fe400078e00ff */
[----:B------:R-:W-:Y:S02]  /*16f0*/  IMAD.U32 R22, RZ, RZ, UR40 ;  /* 0x00000028ff167e24 */ /* 0x000fe4000f8e00ff */
[C---:B--2---:R-:W-:Y:S01]  /*1700*/  IMAD.SHL.U32 R5, R7.reuse, 0x200, RZ ;  /* 0x0000020007057824 */ /* 0x044fe200078e00ff */
[C---:B01----:R-:W-:Y:S02]  /*1710*/  LOP3.LUT R0, R7.reuse, 0x2, RZ, 0xc0, !PT ;  /* 0x0000000207007812 */ /* 0x043fe400078ec0ff */
[----:B------:R-:W-:Y:S02]  /*1720*/  LOP3.LUT R4, R7, 0xe0, RZ, 0xc0, !PT ;  /* 0x000000e007047812 */ /* 0x000fe400078ec0ff */
[----:B------:R-:W-:Y:S01]  /*1730*/  LOP3.LUT R5, R5, 0x200, RZ, 0xc0, !PT ;  /* 0x0000020005057812 */ /* 0x000fe200078ec0ff */
[----:B------:R-:W-:Y:S01]  /*1740*/  IMAD.SHL.U32 R0, R0, 0x200, RZ ;  /* 0x0000020000007824 */ /* 0x000fe200078e00ff */
[----:B------:R-:W-:-:S02]  /*1750*/  SHF.R.U32.HI R3, RZ, 0x2, R7 ;  /* 0x00000002ff037819 */ /* 0x000fc40000011607 */
[----:B------:R-:W-:Y:S01]  /*1760*/  LEA.HI R4, R4, R5, RZ, 0x1f ;  /* 0x0000000504047211 */ /* 0x000fe200078ff8ff */
[----:B------:R-:W-:Y:S01]  /*1770*/  IMAD.SHL.U32 R5, R7, 0x40, RZ ;  /* 0x0000004007057824 */ /* 0x000fe200078e00ff */
[----:B------:R-:W-:Y:S02]  /*1780*/  LOP3.LUT R3, R3, 0x7, RZ, 0xc0, !PT ;  /* 0x0000000703037812 */ /* 0x000fe400078ec0ff */
[----:B------:R-:W-:Y:S01]  /*1790*/  R2P PR, R7, 0x60 ;  /* 0x0000006007007804 */ /* 0x000fe20000000000 */
[----:B------:R-:W-:Y:S01]  /*17a0*/  IMAD.MOV.U32 R7, RZ, RZ, 0x120 ;  /* 0x00000120ff077424 */ /* 0x000fe200078e00ff */
[----:B------:R-:W-:Y:S02]  /*17b0*/  LOP3.LUT R3, R0, 0xfffffe00, R3, 0xe2, !PT ;  /* 0xfffffe0000037812 */ /* 0x000fe400078ee203 */
[----:B------:R-:W-:Y:S02]  /*17c0*/  LOP3.LUT R4, R4, 0x40, R5, 0x78, !PT ;  /* 0x0000004004047812 */ /* 0x000fe400078e7805 */
[----:B------:R-:W-:-:S02]  /*17d0*/  SEL R20, R20, 0x70, !P5 ;  /* 0x0000007014147807 */ /* 0x000fc40006800000 */
[----:B------:R-:W-:Y:S01]  /*17e0*/  LOP3.LUT R19, R3, R4, RZ, 0xfc, !PT ;  /* 0x0000000403137212 */ /* 0x000fe200078efcff */
[----:B------:R-:W-:Y:S01]  /*17f0*/  IMAD R3, R8, 0x8, R6 ;  /* 0x0000000808037824 */ /* 0x000fe200078e0206 */
[----:B------:R-:W-:Y:S02]  /*1800*/  SEL R7, R7, 0xe0, !P6 ;  /* 0x000000e007077807 */ /* 0x000fe40007000000 */
[----:B------:R-:W-:Y:S02]  /*1810*/  LOP3.LUT R5, R19, UR4, RZ, 0xfc, !PT ;  /* 0x0000000413057c12 */ /* 0x000fe4000f8efcff */
[----:B------:R-:W-:Y:S02]  /*1820*/  SHF.L.U32 R0, R9, 0x1f, RZ ;  /* 0x0000001f09007819 */ /* 0x000fe400000006ff */
[----:B------:R-:W-:Y:S01]  /*1830*/  ISETP.NE.AND P2, PT, R22, 0x1, PT ;  /* 0x000000011600780c */ /* 0x000fe20003f45270 */
[----:B------:R-:W-:Y:S01]  /*1840*/  IMAD.IADD R5, R6, 0x1, R5 ;  /* 0x0000000106057824 */ /* 0x000fe200078e0205 */
[----:B------:R0:W1:Y:S11]  /*1850*/  SYNCS.PHASECHK.TRANS64.TRYWAIT P1, [R3+URZ], R0 ;  /* 0x00000000030075a7 */ /* 0x000076000802017f */
[----:B------:R-:W-:Y:S05]  /*1860*/  WARPSYNC.ALL ;  /* 0x0000000000007948 */ /* 0x000fea0003800000 */
[C---:B------:R-:W-:Y:S01]  /*1870*/  IMAD.IADD R82, R5.reuse, 0x1, R20 ;  /* 0x0000000105527824 */ /* 0x040fe200078e0214 */
[----:B------:R-:W-:Y:S01]  /*1880*/  LDS.U8 R10, [R5+0x808] ;  /* 0x00080800050a7984 */ /* 0x000fe20000000000 */
[----:B------:R-:W-:Y:S02]  /*1890*/  IMAD.IADD R61, R5, 0x1, R7 ;  /* 0x00000001053d7824 */ /* 0x000fe400078e0207 */
[----:B------:R-:W-:Y:S01]  /*18a0*/  IMAD.IADD R63, R7, 0x1, R82 ;  /* 0x00000001073f7824 */ /* 0x000fe200078e0252 */
[----:B------:R-:W-:Y:S04]  /*18b0*/  LDS.U8 R12, [R5+0x1000] ;  /* 0x00100000050c7984 */ /* 0x000fe80000000000 */
[----:B------:R-:W2:Y:S04]  /*18c0*/  LDS.U8 R15, [R82+0x808] ;  /* 0x00080800520f7984 */ /* 0x000ea80000000000 */
[----:B------:R-:W3:Y:S04]  /*18d0*/  LDS.U8 R21, [R82+0x1000] ;  /* 0x0010000052157984 */ /* 0x000ee80000000000 */
[----:B------:R-:W4:Y:S04]  /*18e0*/  LDS.U8 R17, [R61+0x808] ;  /* 0x000808003d117984 */ /* 0x000f280000000000 */
[----:B------:R-:W0:Y:S04]  /*18f0*/  LDS.U8 R23, [R61+0x1000] ;  /* 0x001000003d177984 */ /* 0x000e280000000000 */
[----:B------:R-:W-:Y:S04]  /*1900*/  LDS.U8 R14, [R5+0x1008] ;  /* 0x00100800050e7984 */ /* 0x000fe80000000000 */
[----:B------:R-:W1:Y:S04]  /*1910*/  LDS.U8 R25, [R82+0x1008] ;  /* 0x0010080052197984 */ /* 0x000e680000000000 */
[----:B------:R-:W-:Y:S04]  /*1920*/  LDS.U8 R4, [R5+0x800] ;  /* 0x0008000005047984 */ /* 0x000fe80000000000 */
[----:B------:R-:W1:Y:S04]  /*1930*/  LDS.U8 R11, [R82+0x800] ;  /* 0x00080000520b7984 */ /* 0x000e680000000000 */
[----:B------:R-:W1:Y:S04]  /*1940*/  LDS.U8 R13, [R61+0x800] ;  /* 0x000800003d0d7984 */ /* 0x000e680000000000 */
[----:B------:R-:W1:Y:S01]  /*1950*/  LDS.U8 R27, [R61+0x1008] ;  /* 0x001008003d1b7984 */ /* 0x000e620000000000 */
[----:B--2---:R-:W-:-:S03]  /*1960*/  PRMT R10, R15, 0x7604, R10 ;  /* 0x000076040f0a7816 */ /* 0x004fc6000000000a */
[----:B------:R-:W-:Y:S01]  /*1970*/  LDS.U8 R29, [R5+0x1800] ;  /* 0x00180000051d7984 */ /* 0x000fe20000000000 */
[----:B---3--:R-:W-:-:S03]  /*1980*/  PRMT R12, R21, 0x7604, R12 ;  /* 0x00007604150c7816 */ /* 0x008fc6000000000c */
[----:B------:R-:W-:Y:S01]  /*1990*/  LDS.U8 R15, [R5+0x4800] ;  /* 0x00480000050f7984 */ /* 0x000fe20000000000 */
[----:B----4-:R-:W-:-:S03]  /*19a0*/  PRMT R10, R17, 0x7054, R10 ;  /* 0x00007054110a7816 */ /* 0x010fc6000000000a */
[----:B------:R-:W-:Y:S01]  /*19b0*/  LDS.U8 R21, [R5+0x5000] ;  /* 0x0050000005157984 */ /* 0x000fe20000000000 */
[----:B0-----:R-:W-:-:S03]  /*19c0*/  PRMT R12, R23, 0x7054, R12 ;  /* 0x00007054170c7816 */ /* 0x001fc6000000000c */
[----:B------:R-:W-:Y:S04]  /*19d0*/  LDS.U8 R17, [R5+0x4808] ;  /* 0x0048080005117984 */ /* 0x000fe80000000000 */
[----:B------:R-:W-:Y:S01]  /*19e0*/  LDS.U8 R23, [R5+0x5008] ;  /* 0x0050080005177984 */ /* 0x000fe20000000000 */
[----:B-1----:R-:W-:-:S03]  /*19f0*/  PRMT R14, R25, 0x7604, R14 ;  /* 0x00007604190e7816 */ /* 0x002fc6000000000e */
[----:B------:R-:W-:Y:S04]  /*1a00*/  LDS.U8 R31, [R5+0x1808] ;  /* 0x00180800051f7984 */ /* 0x000fe80000000000 */
[----:B------:R-:W-:Y:S01]  /*1a10*/  LDS.U8 R33, [R5+0x2000] ;  /* 0x0020000005217984 */ /* 0x000fe20000000000 */
[----:B------:R-:W-:-:S03]  /*1a20*/  PRMT R4, R11, 0x7604, R4 ;  /* 0x000076040b047816 */ /* 0x000fc60000000004 */
[----:B------:R-:W-:Y:S01]  /*1a30*/  LDS.U8 R35, [R5+0x2008] ;  /* 0x0020080005237984 */ /* 0x000fe20000000000 */
[----:B------:R-:W-:-:S03]  /*1a40*/  PRMT R4, R13, 0x7054, R4 ;  /* 0x000070540d047816 */ /* 0x000fc60000000004 */
[----:B------:R-:W-:Y:S01]  /*1a50*/  LDS.U8 R37, [R5+0x5800] ;  /* 0x0058000005257984 */ /* 0x000fe20000000000 */
[----:B------:R-:W-:-:S03]  /*1a60*/  PRMT R27, R27, 0x7054, R14 ;  /* 0x000070541b1b7816 */ /* 0x000fc6000000000e */
[----:B------:R-:W-:Y:S04]  /*1a70*/  LDS.U8 R39, [R5+0x5808] ;  /* 0x0058080005277984 */ /* 0x000fe80000000000 */
[----:B------:R-:W-:Y:S04]  /*1a80*/  LDS.U8 R41, [R5+0x6000] ;  /* 0x0060000005297984 */ /* 0x000fe80000000000 */
[----:B------:R-:W-:Y:S04]  /*1a90*/  LDS.U8 R43, [R5+0x6008] ;  /* 0x00600800052b7984 */ /* 0x000fe80000000000 */
[----:B------:R-:W0:Y:S04]  /*1aa0*/  LDS.U8 R22, [R82+0x4800] ;  /* 0x0048000052167984 */ /* 0x000e280000000000 */
[----:B------:R-:W1:Y:S04]  /*1ab0*/  LDS.U8 R26, [R82+0x4808] ;  /* 0x00480800521a7984 */ /* 0x000e680000000000 */
[----:B------:R-:W2:Y:S04]  /*1ac0*/  LDS.U8 R32, [R82+0x5000] ;  /* 0x0050000052207984 */ /* 0x000ea80000000000 */
[----:B------:R-:W3:Y:S04]  /*1ad0*/  LDS.U8 R36, [R82+0x5008] ;  /* 0x0050080052247984 */ /* 0x000ee80000000000 */
[----:B------:R-:W4:Y:S04]  /*1ae0*/  LDS.U8 R42, [R82+0x1800] ;  /* 0x00180000522a7984 */ /* 0x000f280000000000 */
[----:B------:R-:W4:Y:S04]  /*1af0*/  LDS.U8 R46, [R82+0x1808] ;  /* 0x00180800522e7984 */ /* 0x000f280000000000 */
[----:B------:R-:W4:Y:S04]  /*1b00*/  LDS.U8 R52, [R82+0x2000] ;  /* 0x0020000052347984 */ /* 0x000f280000000000 */
[----:B------:R-:W4:Y:S04]  /*1b10*/  LDS.U8 R56, [R82+0x2008] ;  /* 0x0020080052387984 */ /* 0x000f280000000000 */
[----:B------:R-:W4:Y:S04]  /*1b20*/  LDS.U8 R62, [R82+0x5800] ;  /* 0x00580000523e7984 */ /* 0x000f280000000000 */
[----:B------:R-:W4:Y:S04]  /*1b30*/  LDS.U8 R66, [R82+0x5808] ;  /* 0x0058080052427984 */ /* 0x000f280000000000 */
[----:B------:R-:W4:Y:S01]  /*1b40*/  LDS.U8 R72, [R82+0x6000] ;  /* 0x0060000052487984 */ /* 0x000f220000000000 */
[----:B0-----:R-:W-:-:S03]  /*1b50*/  PRMT R15, R22, 0x7604, R15 ;  /* 0x00007604160f7816 */ /* 0x001fc6000000000f */
[----:B------:R-:W0:Y:S01]  /*1b60*/  LDS.U8 R76, [R82+0x6008] ;  /* 0x00600800524c7984 */ /* 0x000e220000000000 */
[----:B-1----:R-:W-:-:S03]  /*1b70*/  PRMT R17, R26, 0x7604, R17 ;  /* 0x000076041a117816 */ /* 0x002fc60000000011 */
[----:B------:R-:W1:Y:S01]  /*1b80*/  LDS.U8 R24, [R61+0x4800] ;  /* 0x004800003d187984 */ /* 0x000e620000000000 */
[----:B--2---:R-:W-:-:S03]  /*1b90*/  PRMT R21, R32, 0x7604, R21 ;  /* 0x0000760420157816 */ /* 0x004fc60000000015 */
[----:B------:R-:W2:Y:S01]  /*1ba0*/  LDS.U8 R28, [R61+0x4808] ;  /* 0x004808003d1c7984 */ /* 0x000ea20000000000 */
[----:B---3--:R-:W-:-:S03]  /*1bb0*/  PRMT R23, R36, 0x7604, R23 ;  /* 0x0000760424177816 */ /* 0x008fc60000000017 */
[----:B------:R-:W3:Y:S01]  /*1bc0*/  LDS.U8 R34, [R61+0x5000] ;  /* 0x005000003d227984 */ /* 0x000ee20000000000 */
[----:B----4-:R-:W-:-:S03]  /*1bd0*/  PRMT R29, R42, 0x7604, R29 ;  /* 0x000076042a1d7816 */ /* 0x010fc6000000001d */
[----:B------:R-:W4:Y:S01]  /*1be0*/  LDS.U8 R38, [R61+0x5008] ;  /* 0x005008003d267984 */ /* 0x000f220000000000 */
[----:B------:R-:W-:-:S03]  /*1bf0*/  PRMT R31, R46, 0x7604, R31 ;  /* 0x000076042e1f7816 */ /* 0x000fc6000000001f */
        /* <DEDUP_REMOVED lines=47> */
[----:B------:R-:W-:Y:S02]  /*1ef0*/  PRMT R177, R30, 0x654, R17 ;  /* 0x000006541eb17816 */ /* 0x000fe40000000011 */
[----:B------:R-:W-:Y:S02]  /*1f00*/  PRMT R178, R178, 0x654, R21 ;  /* 0x00000654b2b27816 */ /* 0x000fe40000000015 */
[----:B------:R-:W-:Y:S02]  /*1f10*/  PRMT R179, R40, 0x654, R23 ;  /* 0x0000065428b37816 */ /* 0x000fe40000000017 */
[----:B------:R-:W-:Y:S02]  /*1f20*/  PRMT R172, R172, 0x654, R29 ;  /* 0x00000654acac7816 */ /* 0x000fe4000000001d */
[----:B0-----:R-:W-:Y:S02]  /*1f30*/  PRMT R173, R50, 0x654, R31 ;  /* 0x0000065432ad7816 */ /* 0x001fe4000000001f */
[----:B-1----:R-:W-:-:S02]  /*1f40*/  PRMT R174, R174, 0x654, R33 ;  /* 0x00000654aeae7816 */ /* 0x002fc40000000021 */
[----:B--2---:R-:W-:Y:S02]  /*1f50*/  PRMT R175, R60, 0x654, R35 ;  /* 0x000006543caf7816 */ /* 0x004fe40000000023 */
[----:B---3--:R-:W-:Y:S02]  /*1f60*/  PRMT R168, R168, 0x654, R37 ;  /* 0x00000654a8a87816 */ /* 0x008fe40000000025 */
[----:B----4-:R-:W-:Y:S02]  /*1f70*/  PRMT R169, R70, 0x654, R39 ;  /* 0x0000065446a97816 */ /* 0x010fe40000000027 */
[----:B------:R-:W-:Y:S02]  /*1f80*/  PRMT R170, R170, 0x654, R41 ;  /* 0x00000654aaaa7816 */ /* 0x000fe40000000029 */
[----:B------:R-:W-:Y:S01]  /*1f90*/  PRMT R171, R80, 0x654, R43 ;  /* 0x0000065450ab7816 */ /* 0x000fe2000000002b */
[----:B------:R-:W-:Y:S01]  /*1fa0*/  LDS.U8 R12, [R5+0x3000] ;  /* 0x00300000050c7984 */ /* 0x000fe20000000000 */
[----:B------:R-:W-:Y:S01]  /*1fb0*/  R2UR UR4, R18 ;  /* 0x00000000120472ca */ /* 0x000fe200000e0000 */
[----:B------:R-:W-:-:S02]  /*1fc0*/  UMOV UR7, 0x40000040 ;  /* 0x4000004000077882 */ /* 0x000fc40000000000 */
[----:B------:R-:W0:Y:S04]  /*1fd0*/  LDS.U8 R17, [R82+0x3000] ;  /* 0x0030000052117984 */ /* 0x000e280000000000 */
[----:B------:R-:W-:Y:S04]  /*1fe0*/  LDS.U8 R14, [R5+0x3008] ;  /* 0x00300800050e7984 */ /* 0x000fe80000000000 */
[----:B------:R-:W1:Y:S02]  /*1ff0*/  LDS.U8 R23, [R82+0x3008] ;  /* 0x0030080052177984 */ /* 0x000e640000000000 */
[----:B------:R-:W-:-:S02]  /*2000*/  USHF.R.U32.HI UR4, URZ, 0x4, UR4 ;  /* 0x000000043f047899 */ /* 0x000fc40008011604 */
[----:B------:R-:W-:Y:S02]  /*2010*/  LDS.U8 R4, [R5+0x2800] ;  /* 0x0028000005047984 */ /* 0x000fe40000000000 */
[----:B------:R-:W-:Y:S02]  /*2020*/  ULOP3.LUT UR4, UR4, 0x3fff, URZ, 0xc0, !UPT ;  /* 0x00003fff04047892 */ /* 0x000fe4000f8ec03f */
[----:B------:R-:W2:Y:S02]  /*2030*/  LDS.U8 R11, [R82+0x2800] ;  /* 0x00280000520b7984 */ /* 0x000ea40000000000 */
[----:B------:R-:W-:Y:S02]  /*2040*/  ULOP3.LUT UR4, UR4, 0x10000, URZ, 0xfc, !UPT ;  /* 0x0001000004047892 */ /* 0x000fe4000f8efc3f */
[----:B------:R-:W-:Y:S02]  /*2050*/  LDS.U8 R10, [R5+0x2808] ;  /* 0x00280800050a7984 */ /* 0x000fe40000000000 */
[----:B------:R-:W-:-:S02]  /*2060*/  ULEA UR6, UR39, UR4, 0xb ;  /* 0x0000000427067291 */ /* 0x000fc4000f8e583f */
[----:B------:R-:W3:Y:S04]  /*2070*/  LDS.U8 R15, [R82+0x2808] ;  /* 0x00280800520f7984 */ /* 0x000ee80000000000 */
[----:B------:R-:W-:Y:S04]  /*2080*/  LDS.U8 R22, [R5+0x6800] ;  /* 0x0068000005167984 */ /* 0x000fe80000000000 */
[----:B------:R-:W4:Y:S04]  /*2090*/  LDS.U8 R29, [R82+0x6800] ;  /* 0x00680000521d7984 */ /* 0x000f280000000000 */
[----:B------:R-:W4:Y:S04]  /*20a0*/  LDS.U8 R21, [R61+0x3000] ;  /* 0x003000003d157984 */ /* 0x000f280000000000 */
[----:B------:R-:W4:Y:S01]  /*20b0*/  LDS.U8 R159, [R61+0x3008] ;  /* 0x003008003d9f7984 */ /* 0x000f220000000000 */
[----:B0-----:R-:W-:-:S03]  /*20c0*/  PRMT R12, R17, 0x7604, R12 ;  /* 0x00007604110c7816 */ /* 0x001fc6000000000c */
[----:B------:R-:W0:Y:S04]  /*20d0*/  LDS.U8 R13, [R61+0x2800] ;  /* 0x002800003d0d7984 */ /* 0x000e280000000000 */
[----:B------:R-:W0:Y:S01]  /*20e0*/  LDS.U8 R157, [R61+0x2808] ;  /* 0x002808003d9d7984 */ /* 0x000e220000000000 */
[----:B-1----:R-:W-:-:S03]  /*20f0*/  PRMT R14, R23, 0x7604, R14 ;  /* 0x00007604170e7816 */ /* 0x002fc6000000000e */
[----:B------:R-:W-:Y:S04]  /*2100*/  LDS.U8 R166, [R63+0x4000] ;  /* 0x004000003fa67984 */ /* 0x000fe80000000000 */
[----:B------:R-:W-:Y:S01]  /*2110*/  LDS.U8 R167, [R63+0x4008] ;  /* 0x004008003fa77984 */ /* 0x000fe20000000000 */
[----:B--2---:R-:W-:-:S03]  /*2120*/  PRMT R4, R11, 0x7604, R4 ;  /* 0x000076040b047816 */ /* 0x004fc60000000004 */
[----:B------:R-:W-:Y:S04]  /*2130*/  LDS.U8 R164, [R63+0x3800] ;  /* 0x003800003fa47984 */ /* 0x000fe80000000000 */
[----:B------:R-:W-:Y:S01]  /*2140*/  LDS.U8 R165, [R63+0x3808] ;  /* 0x003808003fa57984 */ /* 0x000fe20000000000 */
[----:B---3--:R-:W-:-:S03]  /*2150*/  PRMT R10, R15, 0x7604, R10 ;  /* 0x000076040f0a7816 */ /* 0x008fc6000000000a */
[----:B------:R-:W1:Y:S04]  /*2160*/  LDS.U8 R31, [R61+0x6800] ;  /* 0x006800003d1f7984 */ /* 0x000e680000000000 */
[----:B------:R-:W-:Y:S01]  /*2170*/  LDS.U8 R162, [R63+0x8000] ;  /* 0x008000003fa27984 */ /* 0x000fe20000000000 */
[----:B----4-:R-:W-:-:S03]  /*2180*/  PRMT R22, R29, 0x7604, R22 ;  /* 0x000076041d167816 */ /* 0x010fc60000000016 */
[----:B------:R-:W-:Y:S01]  /*2190*/  LDS.U8 R163, [R63+0x8008] ;  /* 0x008008003fa37984 */ /* 0x000fe20000000000 */
[----:B------:R-:W-:-:S03]  /*21a0*/  PRMT R158, R21, 0x7054, R12 ;  /* 0x00007054159e7816 */ /* 0x000fc6000000000c */
[----:B------:R-:W-:Y:S01]  /*21b0*/  LDS.U8 R160, [R63+0x7800] ;  /* 0x007800003fa07984 */ /* 0x000fe20000000000 */
[----:B------:R-:W-:-:S03]  /*21c0*/  PRMT R159, R159, 0x7054, R14 ;  /* 0x000070549f9f7816 */ /* 0x000fc6000000000e */
[----:B------:R-:W-:Y:S01]  /*21d0*/  LDS.U8 R161, [R63+0x7808] ;  /* 0x007808003fa17984 */ /* 0x000fe20000000000 */
[----:B0-----:R-:W-:-:S03]  /*21e0*/  PRMT R156, R13, 0x7054, R4 ;  /* 0x000070540d9c7816 */ /* 0x001fc60000000004 */
[----:B------:R-:W-:Y:S01]  /*21f0*/  LDS.U8 R154, [R63+0x7000] ;  /* 0x007000003f9a7984 */ /* 0x000fe20000000000 */
[----:B------:R-:W-:-:S03]  /*2200*/  PRMT R157, R157, 0x7054, R10 ;  /* 0x000070549d9d7816 */ /* 0x000fc6000000000a */
[----:B------:R-:W-:Y:S04]  /*2210*/  LDS.U8 R155, [R63+0x7008] ;  /* 0x007008003f9b7984 */ /* 0x000fe80000000000 */
[----:B------:R-:W-:Y:S04]  /*2220*/  LDS.U8 R59, [R61+0x8008] ;  /* 0x008008003d3b7984 */ /* 0x000fe80000000000 */
[----:B------:R-:W-:Y:S04]  /*2230*/  LDS.U8 R57, [R82+0x8008] ;  /* 0x0080080052397984 */ /* 0x000fe80000000000 */
[----:B------:R-:W-:Y:S04]  /*2240*/  LDS.U8 R55, [R61+0x8000] ;  /* 0x008000003d377984 */ /* 0x000fe80000000000 */
[----:B------:R-:W-:Y:S01]  /*2250*/  LDS.U8 R53, [R82+0x8000] ;  /* 0x0080000052357984 */ /* 0x000fe20000000000 */
[----:B-1----:R-:W-:-:S03]  /*2260*/  PRMT R152, R31, 0x7054, R22 ;  /* 0x000070541f987816 */ /* 0x002fc60000000016 */
[----:B------:R-:W-:Y:S04]  /*2270*/  LDS.U8 R51, [R61+0x7808] ;  /* 0x007808003d337984 */ /* 0x000fe80000000000 */
[----:B------:R-:W-:Y:S04]  /*2280*/  LDS.U8 R49, [R82+0x7808] ;  /* 0x0078080052317984 */ /* 0x000fe80000000000 */
[----:B------:R-:W-:Y:S04]  /*2290*/  LDS.U8 R28, [R5+0x6808] ;  /* 0x00680800051c7984 */ /* 0x000fe80000000000 */
[----:B------:R-:W0:Y:S04]  /*22a0*/  LDS.U8 R33, [R82+0x6808] ;  /* 0x0068080052217984 */ /* 0x000e280000000000 */
[----:B------:R-:W-:Y:S04]  /*22b0*/  LDS.U8 R30, [R5+0x7000] ;  /* 0x00700000051e7984 */ /* 0x000fe80000000000 */
[----:B------:R-:W1:Y:S04]  /*22c0*/  LDS.U8 R35, [R82+0x7000] ;  /* 0x0070000052237984 */ /* 0x000e680000000000 */
[----:B------:R-:W2:Y:S04]  /*22d0*/  LDS.U8 R47, [R61+0x7800] ;  /* 0x007800003d2f7984 */ /* 0x000ea80000000000 */
[----:B------:R-:W-:Y:S04]  /*22e0*/  LDS.U8 R45, [R82+0x7800] ;  /* 0x00780000522d7984 */ /* 0x000fe80000000000 */
[----:B------:R-:W-:Y:S04]  /*22f0*/  STL [R1+0x40c], R20 ;  /* 0x00040c1401007387 */ /* 0x000fe80000100800 */
[----:B------:R-:W-:Y:S04]  /*2300*/  STL [R1+0x408], R19 ;  /* 0x0004081301007387 */ /* 0x000fe80000100800 */
[----:B-----5:R-:W-:Y:S04]  /*2310*/  STL [R1+0x404], R16 ;  /* 0x0004041001007387 */ /* 0x020fe80000100800 */
[----:B------:R-:W-:Y:S04]  /*2320*/  STL [R1+0x400], R9 ;  /* 0x0004000901007387 */ /* 0x000fe80000100800 */
[----:B------:R-:W-:Y:S04]  /*2330*/  STL [R1+0x3fc], R8 ;  /* 0x0003fc0801007387 */ /* 0x000fe80000100800 */
[----:B------:R-:W-:Y:S01]  /*2340*/  STL [R1+0x3f8], R7 ;  /* 0x0003f80701007387 */ /* 0x000fe20000100800 */
[----:B0-----:R-:W-:-:S03]  /*2350*/  PRMT R28, R33, 0x7604, R28 ;  /* 0x00007604211c7816 */ /* 0x001fc6000000001c */
[----:B------:R-:W-:Y:S04]  /*2360*/  STL [R1+0x3f4], R6 ;  /* 0x0003f40601007387 */ /* 0x000fe80000100800 */
[----:B------:R-:W-:Y:S01]  /*2370*/  STL [R1+0x3f0], R3 ;  /* 0x0003f00301007387 */ /* 0x000fe20000100800 */
[----:B-1----:R-:W-:-:S03]  /*2380*/  PRMT R30, R35, 0x7604, R30 ;  /* 0x00007604231e7816 */ /* 0x002fc6000000001e */
[----:B------:R-:W-:Y:S04]  /*2390*/  STL [R1+0x3ec], R2 ;  /* 0x0003ec0201007387 */ /* 0x000fe80000100800 */
[----:B------:R-:W-:Y:S04]  /*23a0*/  STL [R1+0x3e8], R0 ;  /* 0x0003e80001007387 */ /* 0x000fe80000100800 */
[----:B------:R-:W-:Y:S04]  /*23b0*/  STL.64 [R1+0x878], R170 ;  /* 0x000878aa01007387 */ /* 0x000fe80000100a00 */
        /* <DEDUP_REMOVED lines=8> */
[----:B------:R-:W-:Y:S04]  /*2440*/  STL [R1+0x830], R152 ;  /* 0x0008309801007387 */ /* 0x000fe80000100800 */
[----:B------:R-:W-:Y:S04]  /*2450*/  STL [R1+0x82c], R59 ;  /* 0x00082c3b01007387 */ /* 0x000fe80000100800 */
[----:B------:R-:W-:Y:S04]  /*2460*/  STL [R1+0x828], R57 ;  /* 0x0008283901007387 */ /* 0x000fe80000100800 */
[----:B------:R-:W-:Y:S04]  /*2470*/  STL [R1+0x824], R55 ;  /* 0x0008243701007387 */ /* 0x000fe80000100800 */
[----:B------:R-:W-:Y:S04]  /*2480*/  STL [R1+0x820], R53 ;  /* 0x0008203501007387 */ /* 0x000fe80000100800 */
[----:B------:R-:W-:Y:S04]  /*2490*/  STL [R1+0x81c], R51 ;  /* 0x00081c3301007387 */ /* 0x000fe80000100800 */
[----:B------:R-:W-:Y:S04]  /*24a0*/  STL [R1+0x818], R49 ;  /* 0x0008183101007387 */ /* 0x000fe80000100800 */
[----:B------:R-:W-:Y:S04]  /*24b0*/  LDS.U8 R14, [R5+0x7008] ;  /* 0x00700800050e7984 */ /* 0x000fe80000000000 */
        /* <DEDUP_REMOVED lines=8> */
[----:B--2---:R-:W-:Y:S04]  /*2540*/  STL [R1+0x814], R47 ;  /* 0x0008142f01007387 */ /* 0x004fe80000100800 */
        /* <DEDUP_REMOVED lines=14> */
[----:B------:R-:W-:Y:S01]  /*2630*/  LDS.U8 R5, [R63+0x2800] ;  /* 0x002800003f057984 */ /* 0x000fe20000000000 */
[----:B--2---:R-:W-:-:S03]  /*2640*/  PRMT R14, R21, 0x7604, R14 ;  /* 0x00007604150e7816 */ /* 0x004fc6000000000e */
[----:B------:R-:W-:Y:S01]  /*2650*/  LDS.U8 R4, [R63+0x2808] ;  /* 0x002808003f047984 */ /* 0x000fe20000000000 */
[----:B---3--:R-:W-:-:S03]  /*2660*/  PRMT R18, R29, 0x7604, R18 ;  /* 0x000076041d127816 */ /* 0x008fc60000000012 */
[----:B------:R-:W-:Y:S01]  /*2670*/  LDS.U8 R11, [R63+0x3000] ;  /* 0x003000003f0b7984 */ /* 0x000fe20000000000 */
[----:B----4-:R-:W-:-:S03]  /*2680*/  PRMT R22, R33, 0x7604, R22 ;  /* 0x0000760421167816 */ /* 0x010fc60000000016 */
[----:B------:R-:W-:Y:S01]  /*2690*/  LDS.U8 R10, [R63+0x3008] ;  /* 0x003008003f0a7984 */ /* 0x000fe20000000000 */
[----:B------:R-:W-:-:S03]  /*26a0*/  PRMT R14, R23, 0x7054, R14 ;  /* 0x00007054170e7816 */ /* 0x000fc6000000000e */
[----:B------:R-:W-:Y:S01]  /*26b0*/  LDS.U8 R13, [R63+0x6800] ;  /* 0x006800003f0d7984 */ /* 0x000fe20000000000 */
[----:B------:R-:W-:-:S03]  /*26c0*/  PRMT R31, R31, 0x7054, R18 ;  /* 0x000070541f1f7816 */ /* 0x000fc60000000012 */
[----:B------:R-:W1:Y:S01]  /*26d0*/  LDS.U8 R12, [R63+0x6808] ;  /* 0x006808003f0c7984 */ /* 0x000e620000000000 */
[----:B------:R-:W-:-:S03]  /*26e0*/  PRMT R22, R35, 0x7054, R22 ;  /* 0x0000705423167816 */ /* 0x000fc60000000016 */
[----:B------:R2:W-:Y:S01]  /*26f0*/  STL [R1+0x810], R45 ;  /* 0x0008102d01007387 */ /* 0x0005e20000100800 */
[----:B------:R-:W-:Y:S02]  /*2700*/  PRMT R32, R37, 0x7604, R32 ;  /* 0x0000760425207816 */ /* 0x000fe40000000020 */
[----:B------:R-:W-:Y:S01]  /*2710*/  PRMT R34, R41, 0x7604, R34 ;  /* 0x0000760429227816 */ /* 0x000fe20000000022 */
[----:B--2---:R-:W-:-:S06]  /*2720*/  WARPGROUP.ARRIVE ;  /* 0x00000000000079c5 */ /* 0x004fcc0000000000 */
[----:B------:R-:W-:Y:S03]  /*2730*/  QGMMA.64x256x32.F32.E4M3.E5M2 R44, R24, gdesc[UR4], RZ, !UPT, gsb0 ;  /* 0x03e00004182c7df3 */ /* 0x000fe6000c0028ff */
[----:B------:R-:W-:Y:S02]  /*2740*/  WARPGROUP.DEPBAR.LE gsb0, 0x0 ;  /* 0x00008000000079c5 */ /* 0x000fe40000010000 */
[----:B------:R-:W-:Y:S01]  /*2750*/  STL.64 [R1], R44 ;  /* 0x0000002c01007387 */ /* 0x000fe20000100a00 */
[----:B------:R-:W-:Y:S02]  /*2760*/  IMAD.MOV.U32 R2, RZ, RZ, R170 ;  /* 0x000000ffff027224 */ /* 0x000fe400078e00aa */
[----:B------:R-:W-:Y:S01]  /*2770*/  IMAD.MOV.U32 R0, RZ, RZ, R171 ;  /* 0x000000ffff007224 */ /* 0x000fe200078e00ab */
[----:B------:R-:W-:Y:S01]  /*2780*/  STL.64 [R1+0x8], R46 ;  /* 0x0000082e01007387 */ /* 0x000fe20000100a00 */
[----:B------:R-:W-:-:S02]  /*2790*/  IMAD.MOV.U32 R6, RZ, RZ, R168 ;  /* 0x000000ffff067224 */ /* 0x000fc400078e00a8 */
[----:B------:R-:W-:Y:S01]  /*27a0*/  IMAD.MOV.U32 R3, RZ, RZ, R169 ;  /* 0x000000ffff037224 */ /* 0x000fe200078e00a9 */
[----:B------:R-:W-:Y:S01]  /*27b0*/  STL.64 [R1+0x10], R48 ;  /* 0x0000103001007387 */ /* 0x000fe20000100a00 */
[----:B------:R-:W-:Y:S02]  /*27c0*/  IMAD.MOV.U32 R8, RZ, RZ, R166 ;  /* 0x000000ffff087224 */ /* 0x000fe400078e00a6 */
[----:B------:R-:W-:Y:S01]  /*27d0*/  IMAD.MOV.U32 R7, RZ, RZ, R167 ;  /* 0x000000ffff077224 */ /* 0x000fe200078e00a7 */
[----:B------:R-:W-:Y:S01]  /*27e0*/  STL.64 [R1+0x18], R50 ;  /* 0x0000183201007387 */ /* 0x000fe20000100a00 */
        /* <DEDUP_REMOVED lines=11> */
[----:B------:R2:W-:Y:S01]  /*28a0*/  STL.64 [R1+0x38], R58 ;  /* 0x0000383a01007387 */ /* 0x0005e20000100a00 */
[----:B------:R-:W-:-:S02]  /*28b0*/  IMAD.MOV.U32 R182, RZ, RZ, R156 ;  /* 0x000000ffffb67224 */ /* 0x000fc400078e009c */
[----:B------:R-:W-:Y:S01]  /*28c0*/  IMAD.MOV.U32 R181, RZ, RZ, R157 ;  /* 0x000000ffffb57224 */ /* 0x000fe200078e009d */
[----:B------:R-:W-:Y:S01]  /*28d0*/  STL.64 [R1+0x40], R60 ;  /* 0x0000403c01007387 */ /* 0x000fe20000100a00 */
[----:B------:R-:W-:Y:S02]  /*28e0*/  IMAD.MOV.U32 R184, RZ, RZ, R154 ;  /* 0x000000ffffb87224 */ /* 0x000fe400078e009a */
[----:B------:R-:W-:Y:S01]  /*28f0*/  IMAD.MOV.U32 R183, RZ, RZ, R155 ;  /* 0x000000ffffb77224 */ /* 0x000fe200078e009b */
[----:B------:R-:W-:Y:S01]  /*2900*/  STL.64 [R1+0x48], R62 ;  /* 0x0000483e01007387 */ /* 0x000fe20000100a00 */
[----:B------:R-:W-:Y:S01]  /*2910*/  IMAD.MOV.U32 R186, RZ, RZ, R152 ;  /* 0x000000ffffba7224 */ /* 0x000fe200078e0098 */
[----:B------:R-:W-:Y:S01]  /*2920*/  PRMT R39, R39, 0x7054, R32 ;  /* 0x0000705427277816 */ /* 0x000fe20000000020 */
[----:B------:R-:W-:Y:S01]  /*2930*/  IMAD.MOV.U32 R235, RZ, RZ, R103 ;  /* 0x000000ffffeb7224 */ /* 0x000fe200078e0067 */
[----:B------:R-:W-:Y:S01]  /*2940*/  STL.64 [R1+0x50], R64 ;  /* 0x0000504001007387 */ /* 0x000fe20000100a00 */
[----:B0-----:R-:W-:Y:S01]  /*2950*/  PRMT R34, R43, 0x7054, R34 ;  /* 0x000070542b227816 */ /* 0x001fe20000000022 */
[----:B------:R-:W-:-:S02]  /*2960*/  IMAD.MOV.U32 R234, RZ, RZ, R104 ;  /* 0x000000ffffea7224 */ /* 0x000fc400078e0068 */
[----:B------:R-:W-:Y:S01]  /*2970*/  STL.64 [R1+0x58], R66 ;  /* 0x0000584201007387 */ /* 0x000fe20000100a00 */
[----:B------:R-:W-:Y:S02]  /*2980*/  IMAD.MOV.U32 R233, RZ, RZ, R105 ;  /* 0x000000ffffe97224 */ /* 0x000fe400078e0069 */
        /* <DEDUP_REMOVED lines=52> */
[----:B------:R0:W-:Y:S01]  /*2cd0*/  STL [R1+0xe8], R102 ;  /* 0x0000e86601007387 */ /* 0x0001e20000100800 */
[----:B------:R-:W-:-:S02]  /*2ce0*/  IMAD.MOV.U32 R197, RZ, RZ, R141 ;  /* 0x000000ffffc57224 */ /* 0x000fc400078e008d */
[----:B------:R-:W-:Y:S01]  /*2cf0*/  IMAD.MOV.U32 R196, RZ, RZ, R142 ;  /* 0x000000ffffc47224 */ /* 0x000fe200078e008e */
[----:B------:R-:W3:Y:S01]  /*2d00*/  LDL.LU.64 R170, [R1+0x878] ;  /* 0x0008780001aa7983 */ /* 0x000ee20000300a00 */
[----:B------:R-:W-:Y:S02]  /*2d10*/  IMAD.MOV.U32 R195, RZ, RZ, R143 ;  /* 0x000000ffffc37224 */ /* 0x000fe400078e008f */
[----:B------:R-:W-:Y:S01]  /*2d20*/  IMAD.MOV.U32 R194, RZ, RZ, R144 ;  /* 0x000000ffffc27224 */ /* 0x000fe200078e0090 */
[----:B------:R-:W4:Y:S01]  /*2d30*/  LDL.LU.64 R168, [R1+0x870] ;  /* 0x0008700001a87983 */ /* 0x000f220000300a00 */
[----:B------:R-:W-:Y:S02]  /*2d40*/  IMAD.MOV.U32 R193, RZ, RZ, R145 ;  /* 0x000000ffffc17224 */ /* 0x000fe400078e0091 */
[----:B------:R-:W-:Y:S01]  /*2d50*/  IMAD.MOV.U32 R192, RZ, RZ, R146 ;  /* 0x000000ffffc07224 */ /* 0x000fe200078e0092 */
[----:B------:R-:W3:Y:S01]  /*2d60*/  LDL.LU.64 R166, [R1+0x868] ;  /* 0x0008680001a67983 */ /* 0x000ee20000300a00 */
[----:B------:R-:W-:-:S02]  /*2d70*/  IMAD.MOV.U32 R191, RZ, RZ, R147 ;  /* 0x000000ffffbf7224 */ /* 0x000fc400078e0093 */
[----:B------:R-:W-:Y:S01]  /*2d80*/  IMAD.MOV.U32 R190, RZ, RZ, R148 ;  /* 0x000000ffffbe7224 */ /* 0x000fe200078e0094 */
[----:B------:R-:W4:Y:S01]  /*2d90*/  LDL.LU.64 R164, [R1+0x860] ;  /* 0x0008600001a47983 */ /* 0x000f220000300a00 */
[----:B------:R-:W-:Y:S02]  /*2da0*/  IMAD.MOV.U32 R189, RZ, RZ, R149 ;  /* 0x000000ffffbd7224 */ /* 0x000fe400078e0095 */
[----:B------:R-:W-:Y:S01]  /*2db0*/  IMAD.MOV.U32 R188, RZ, RZ, R150 ;  /* 0x000000ffffbc7224 */ /* 0x000fe200078e0096 */
[----:B------:R-:W4:Y:S01]  /*2dc0*/  LDL.LU.64 R162, [R1+0x858] ;  /* 0x0008580001a27983 */ /* 0x000f220000300a00 */
[----:B------:R-:W-:Y:S01]  /*2dd0*/  IMAD.MOV.U32 R187, RZ, RZ, R151 ;  /* 0x000000ffffbb7224 */ /* 0x000fe200078e0097 */
[----:B------:R-:W-:Y:S01]  /*2de0*/  UMOV UR10, UR6 ;  /* 0x00000006000a7c82 */ /* 0x000fe20008000000 */
[----:B------:R-:W-:Y:S01]  /*2df0*/  UMOV UR11, UR7 ;  /* 0x00000007000b7c82 */ /* 0x000fe20008000000 */
[----:B------:R-:W4:Y:S01]  /*2e00*/  LDL.LU.64 R160, [R1+0x850] ;  /* 0x0008500001a07983 */ /* 0x000f220000300a00 */
[----:B------:R-:W-:-:S03]  /*2e10*/  IMAD.MOV.U32 R185, RZ, RZ, R153 ;  /* 0x000000ffffb97224 */ /* 0x000fc600078e0099 */
[----:B------:R-:W4:Y:S04]  /*2e20*/  LDL.LU.64 R158, [R1+0x848] ;  /* 0x00084800019e7983 */ /* 0x000f280000300a00 */
[----:B------:R-:W4:Y:S04]  /*2e30*/  LDL.LU.64 R156, [R1+0x840] ;  /* 0x00084000019c7983 */ /* 0x000f280000300a00 */
[----:B------:R-:W4:Y:S04]  /*2e40*/  LDL.LU.64 R154, [R1+0x838] ;  /* 0x00083800019a7983 */ /* 0x000f280000300a00 */
[----:B------:R-:W4:Y:S04]  /*2e50*/  LDL.LU R152, [R1+0x830] ;  /* 0x0008300001987983 */ /* 0x000f280000300800 */
[----:B--2---:R-:W2:Y:S04]  /*2e60*/  LDL.LU R59, [R1+0x82c] ;  /* 0x00082c00013b7983 */ /* 0x004ea80000300800 */
[----:B------:R-:W2:Y:S04]  /*2e70*/  LDL.LU R57, [R1+0x828] ;  /* 0x0008280001397983 */ /* 0x000ea80000300800 */
[----:B------:R-:W2:Y:S04]  /*2e80*/  LDL.LU R55, [R1+0x824] ;  /* 0x0008240001377983 */ /* 0x000ea80000300800 */
[----:B------:R-:W2:Y:S04]  /*2e90*/  LDL.LU R53, [R1+0x820] ;  /* 0x0008200001357983 */ /* 0x000ea80000300800 */
[----:B------:R-:W2:Y:S04]  /*2ea0*/  LDL.LU R51, [R1+0x81c] ;  /* 0x00081c0001337983 */ /* 0x000ea80000300800 */
[----:B------:R-:W2:Y:S04]  /*2eb0*/  LDL.LU R49, [R1+0x818] ;  /* 0x0008180001317983 */ /* 0x000ea80000300800 */
[----:B------:R-:W2:Y:S04]  /*2ec0*/  LDL.LU R47, [R1+0x814] ;  /* 0x00081400012f7983 */ /* 0x000ea80000300800 */
[----:B------:R-:W2:Y:S01]  /*2ed0*/  LDL.LU R45, [R1+0x810] ;  /* 0x00081000012d7983 */ /* 0x000ea20000300800 */
[----:B-1----:R-:W-:-:S02]  /*2ee0*/  PRMT R153, R12, 0x654, R15 ;  /* 0x000006540c997816 */ /* 0x002fc4000000000f */
[----:B---3--:R-:W-:Y:S02]  /*2ef0*/  PRMT R166, R166, 0x654, R39 ;  /* 0x00000654a6a67816 */ /* 0x008fe40000000027 */
[----:B------:R-:W-:Y:S02]  /*2f00*/  PRMT R167, R167, 0x654, R34 ;  /* 0x00000654a7a77816 */ /* 0x000fe40000000022 */
[----:B----4-:R-:W-:Y:S02]  /*2f10*/  PRMT R164, R164, 0x654, R31 ;  /* 0x00000654a4a47816 */ /* 0x010fe4000000001f */
[----:B--2---:R-:W-:-:S04]  /*2f20*/  PRMT R42, R57, 0x7604, R42 ;  /* 0x00007604392a7816 */ /* 0x004fc8000000002a */
[----:B------:R-:W-:Y:S02]  /*2f30*/  PRMT R42, R59, 0x7054, R42 ;  /* 0x000070543b2a7816 */ /* 0x000fe4000000002a */
[----:B------:R-:W-:-:S04]  /*2f40*/  PRMT R40, R53, 0x7604, R40 ;  /* 0x0000760435287816 */ /* 0x000fc80000000028 */
[----:B------:R-:W-:Y:S02]  /*2f50*/  PRMT R55, R55, 0x7054, R40 ;  /* 0x0000705437377816 */ /* 0x000fe40000000028 */
[----:B------:R-:W-:-:S04]  /*2f60*/  PRMT R38, R49, 0x7604, R38 ;  /* 0x0000760431267816 */ /* 0x000fc80000000026 */
[----:B------:R-:W-:Y:S02]  /*2f70*/  PRMT R38, R51, 0x7054, R38 ;  /* 0x0000705433267816 */ /* 0x000fe40000000026 */
[----:B------:R-:W-:-:S04]  /*2f80*/  PRMT R36, R45, 0x7604, R36 ;  /* 0x000076042d247816 */ /* 0x000fc80000000024 */
[----:B------:R-:W-:Y:S02]  /*2f90*/  PRMT R47, R47, 0x7054, R36 ;  /* 0x000070542f2f7816 */ /* 0x000fe40000000024 */
[----:B------:R-:W-:Y:S02]  /*2fa0*/  PRMT R161, R161, 0x654, R38 ;  /* 0x00000654a1a17816 */ /* 0x000fe40000000026 */
[----:B------:R-:W-:Y:S02]  /*2fb0*/  PRMT R160, R160, 0x654, R47 ;  /* 0x00000654a0a07816 */ /* 0x000fe4000000002f */
[----:B------:R-:W-:Y:S02]  /*2fc0*/  PRMT R162, R162, 0x654, R55 ;  /* 0x00000654a2a27816 */ /* 0x000fe40000000037 */
[----:B------:R-:W-:Y:S02]  /*2fd0*/  PRMT R163, R163, 0x654, R42 ;  /* 0x00000654a3a37816 */ /* 0x000fe4000000002a */
[----:B0-----:R-:W-:-:S06]  /*2fe0*/  WARPGROUP.ARRIVE ;  /* 0x00000000000079c5 */ /* 0x001fcc0000000000 */
[----:B------:R-:W-:Y:S01]  /*2ff0*/  QGMMA.64x256x32.F32.E4M3.E5M2 R24, R176, gdesc[UR8], RZ, !UPT, gsb0 ;  /* 0x03e00008b0187df3 */ /* 0x000fe2000c0028ff */
[----:B------:R-:W-:Y:S01]  /*3000*/  PRMT R165, R165, 0x654, R22 ;  /* 0x00000654a5a57816 */ /* 0x000fe20000000016 */
[----:B------:R-:W-:Y:S01]  /*3010*/  STL [R1+0x410], R164 ;  /* 0x000410a401007387 */ /* 0x000fe20000100800 */
[----:B------:R-:W-:-:S03]  /*3020*/  PRMT R158, R11, 0x654, R158 ;  /* 0x000006540b9e7816 */ /* 0x000fc6000000009e */
[----:B------:R-:W-:Y:S01]  /*3030*/  STL [R1+0x414], R165 ;  /* 0x000414a501007387 */ /* 0x000fe20000100800 */
[----:B------:R-:W-:-:S03]  /*3040*/  PRMT R159, R10, 0x654, R159 ;  /* 0x000006540a9f7816 */ /* 0x000fc6000000009f */
[----:B------:R-:W-:Y:S01]  /*3050*/  STL [R1+0x418], R166 ;  /* 0x000418a601007387 */ /* 0x000fe20000100800 */
[----:B------:R-:W-:Y:S02]  /*3060*/  PRMT R156, R5, 0x654, R156 ;  /* 0x00000654059c7816 */ /* 0x000fe4000000009c */
[----:B------:R-:W-:Y:S01]  /*3070*/  PRMT R157, R4, 0x654, R157 ;  /* 0x00000654049d7816 */ /* 0x000fe2000000009d */
[----:B------:R-:W-:Y:S01]  /*3080*/  STL [R1+0x41c], R167 ;  /* 0x00041ca701007387 */ /* 0x000fe20000100800 */
[----:B------:R-:W-:Y:S02]  /*3090*/  PRMT R154, R154, 0x654, R17 ;  /* 0x000006549a9a7816 */ /* 0x000fe40000000011 */
[----:B------:R-:W-:Y:S01]  /*30a0*/  PRMT R155, R155, 0x654, R14 ;  /* 0x000006549b9b7816 */ /* 0x000fe2000000000e */
[----:B------:R-:W-:Y:S01]  /*30b0*/  STL.64 [R1+0x808], R170 ;  /* 0x000808aa01007387 */ /* 0x000fe20000100a00 */
[----:B------:R-:W-:-:S03]  /*30c0*/  PRMT R152, R13, 0x654, R152 ;  /* 0x000006540d987816 */ /* 0x000fc60000000098 */
[----:B------:R-:W-:Y:S04]  /*30d0*/  STL.64 [R1+0x800], R168 ;  /* 0x000800a801007387 */ /* 0x000fe80000100a00 */
[----:B------:R-:W-:Y:S04]  /*30e0*/  STL.64 [R1+0x7f8], R162 ;  /* 0x0007f8a201007387 */ /* 0x000fe80000100a00 */
[----:B------:R-:W-:Y:S04]  /*30f0*/  STL.64 [R1+0x7f0], R160 ;  /* 0x0007f0a001007387 */ /* 0x000fe80000100a00 */
[----:B------:R-:W-:Y:S04]  /*3100*/  STL.64 [R1+0x7e8], R158 ;  /* 0x0007e89e01007387 */ /* 0x000fe80000100a00 */
[----:B------:R-:W-:Y:S04]  /*3110*/  STL.64 [R1+0x7e0], R156 ;  /* 0x0007e09c01007387 */ /* 0x000fe80000100a00 */
[----:B------:R-:W-:Y:S04]  /*3120*/  STL.64 [R1+0x7d8], R154 ;  /* 0x0007d89a01007387 */ /* 0x000fe80000100a00 */
[----:B------:R-:W-:Y:S01]  /*3130*/  STL.64 [R1+0x7d0], R152 ;  /* 0x0007d09801007387 */ /* 0x000fe20000100a00 */
[----:B------:R-:W-:-:S03]  /*3140*/  WARPGROUP.DEPBAR.LE gsb0, 0x0 ;  /* 0x00008000000079c5 */ /* 0x000fc60000010000 */
        /* <DEDUP_REMOVED lines=53> */
[----:B------:R0:W-:Y:S04]  /*34a0*/  STL.64 [R1+0x620], R44 ;  /* 0x0006202c01007387 */ /* 0x0001e80000100a00 */
[----:B0-----:R-:W2:Y:S04]  /*34b0*/  LDL.LU R44, [R1] ;  /* 0x00000000012c7983 */ /* 0x001ea80000300800 */
[----:B------:R-:W2:Y:S04]  /*34c0*/  LDL.LU R45, [R1+0x4] ;  /* 0x00000400012d7983 */ /* 0x000ea80000300800 */
        /* <DEDUP_REMOVED lines=56> */
[----:B------:R-:W2:Y:S01]  /*3850*/  LDL.LU R102, [R1+0xe8] ;  /* 0x0000e80001667983 */ /* 0x000ea20000300800 */
[----:B------:R-:W-:-:S02]  /*3860*/  IMAD.MOV.U32 R103, RZ, RZ, R235 ;  /* 0x000000ffff677224 */ /* 0x000fc400078e00eb */
[----:B------:R-:W-:Y:S02]  /*3870*/  IMAD.MOV.U32 R104, RZ, RZ, R234 ;  /* 0x000000ffff687224 */ /* 0x000fe400078e00ea */
[----:B------:R-:W-:Y:S02]  /*3880*/  IMAD.MOV.U32 R105, RZ, RZ, R233 ;  /* 0x000000ffff697224 */ /* 0x000fe400078e00e9 */
[----:B------:R-:W-:Y:S02]  /*3890*/  IMAD.MOV.U32 R106, RZ, RZ, R232 ;  /* 0x000000ffff6a7224 */ /* 0x000fe400078e00e8 */
[----:B------:R-:W-:Y:S02]  /*38a0*/  IMAD.MOV.U32 R107, RZ, RZ, R231 ;  /* 0x000000ffff6b7224 */ /* 0x000fe400078e00e7 */
[----:B------:R-:W-:Y:S02]  /*38b0*/  IMAD.MOV.U32 R108, RZ, RZ, R230 ;  /* 0x000000ffff6c7224 */ /* 0x000fe400078e00e6 */
        /* <DEDUP_REMOVED lines=62> */
[----:B------:R-:W-:Y:S01]  /*3ca0*/  IMAD.MOV.U32 R171, RZ, RZ, R0 ;  /* 0x000000ffffab7224 */ /* 0x000fe200078e0000 */
[----:B------:R-:W-:Y:S01]  /*3cb0*/  UIADD3 UR8, UR6, 0x2, URZ ;  /* 0x0000000206087890 */ /* 0x000fe2000fffe03f */
[----:B------:R-:W-:-:S06]  /*3cc0*/  UMOV UR11, 0x40000040 ;  /* 0x40000040000b7882 */ /* 0x000fcc0000000000 */
[----:B------:R-:W-:Y:S01]  /*3cd0*/  UMOV UR10, UR8 ;  /* 0x00000008000a7c82 */ /* 0x000fe20008000000 */
[----:B--2---:R-:W-:-:S06]  /*3ce0*/  WARPGROUP.ARRIVE ;  /* 0x00000000000079c5 */ /* 0x004fcc0000000000 */
[----:B------:R-:W-:Y:S03]  /*3cf0*/  QGMMA.64x256x32.F32.E4M3.E5M2 R44, R172, gdesc[UR8], R44, gsb0 ;  /* 0x03e00008ac2c7df3 */ /* 0x000fe6000800282c */
[----:B------:R-:W-:Y:S02]  /*3d00*/  WARPGROUP.DEPBAR.LE gsb0, 0x0 ;  /* 0x00008000000079c5 */ /* 0x000fe40000010000 */
[----:B------:R-:W-:Y:S04]  /*3d10*/  STL.64 [R1], R44 ;  /* 0x0000002c01007387 */ /* 0x000fe80000100a00 */
        /* <DEDUP_REMOVED lines=63> */
[----:B0-----:R-:W2:Y:S04]  /*4110*/  LDL.LU.64 R170, [R1+0x808] ;  /* 0x0008080001aa7983 */ /* 0x001ea80000300a00 */
[----:B------:R-:W2:Y:S04]  /*4120*/  LDL.LU.64 R168, [R1+0x800] ;  /* 0x0008000001a87983 */ /* 0x000ea80000300a00 */
[----:B------:R-:W3:Y:S04]  /*4130*/  LDL.LU.64 R162, [R1+0x7f8] ;  /* 0x0007f80001a27983 */ /* 0x000ee80000300a00 */
[----:B------:R-:W4:Y:S04]  /*4140*/  LDL.LU.64 R160, [R1+0x7f0] ;  /* 0x0007f00001a07983 */ /* 0x000f280000300a00 */
[----:B------:R-:W3:Y:S04]  /*4150*/  LDL.LU.64 R158, [R1+0x7e8] ;  /* 0x0007e800019e7983 */ /* 0x000ee80000300a00 */
[----:B------:R-:W3:Y:S04]  /*4160*/  LDL.LU.64 R156, [R1+0x7e0] ;  /* 0x0007e000019c7983 */ /* 0x000ee80000300a00 */
[----:B------:R-:W2:Y:S04]  /*4170*/  LDL.LU.64 R154, [R1+0x7d8] ;  /* 0x0007d800019a7983 */ /* 0x000ea80000300a00 */
[----:B------:R-:W4:Y:S04]  /*4180*/  LDL.LU.64 R152, [R1+0x7d0] ;  /* 0x0007d00001987983 */ /* 0x000f280000300a00 */
[----:B------:R-:W3:Y:S04]  /*4190*/  LDL.LU.64 R150, [R1+0x7c8] ;  /* 0x0007c80001967983 */ /* 0x000ee80000300a00 */
        /* <DEDUP_REMOVED lines=53> */
[----:B--2---:R-:W-:Y:S04]  /*44f0*/  STL.64 [R1+0x618], R154 ;  /* 0x0006189a01007387 */ /* 0x004fe80000100a00 */
[----:B----4-:R-:W-:Y:S01]  /*4500*/  STL.64 [R1+0x610], R152 ;  /* 0x0006109801007387 */ /* 0x010fe20000100a00 */
[----:B---3--:R-:W-:-:S06]  /*4510*/  WARPGROUP.ARRIVE ;  /* 0x00000000000079c5 */ /* 0x008fcc0000000000 */
[----:B------:R-:W-:Y:S03]  /*4520*/  QGMMA.64x256x32.F32.E4M3.E5M2 R24, R168, gdesc[UR8], R24, gsb0 ;  /* 0x03e00008a8187df3 */ /* 0x000fe60008002818 */
[----:B------:R-:W-:Y:S02]  /*4530*/  WARPGROUP.DEPBAR.LE gsb0, 0x0 ;  /* 0x00008000000079c5 */ /* 0x000fe40000010000 */
        /* <DEDUP_REMOVED lines=62> */
[----:B0-----:R-:W2:Y:S04]  /*4920*/  LDL.LU.64 R28, [R1] ;  /* 0x00000000011c7983 */ /* 0x001ea80000300a00 */
[----:B------:R-:W2:Y:S04]  /*4930*/  LDL.LU.64 R30, [R1+0x8] ;  /* 0x00000800011e7983 */ /* 0x000ea80000300a00 */
        /* <DEDUP_REMOVED lines=61> */
[----:B------:R-:W2:Y:S01]  /*4d10*/  LDL.LU.64 R154, [R1+0x1f8] ;  /* 0x0001f800019a7983 */ /* 0x000ea20000300a00 */
        /* <DEDUP_REMOVED lines=16> */
[----:B------:R-:W-:Y:S01]  /*4e20*/  STL.64 [R1+0x50], R48 ;  /* 0x0000503001007387 */ /* 0x000fe20000100a00 */
[----:B------:R-:W-:-:S03]  /*4e30*/  IMAD.MOV.U32 R5, RZ, RZ, R154 ;  /* 0x000000ffff057224 */ /* 0x000fc600078e009a */
[----:B------:R-:W-:Y:S01]  /*4e40*/  STL.64 [R1+0x58], R50 ;  /* 0x0000583201007387 */ /* 0x000fe20000100a00 */
[----:B------:R-:W-:-:S03]  /*4e50*/  IMAD.MOV.U32 R4, RZ, RZ, R155 ;  /* 0x000000ffff047224 */ /* 0x000fc600078e009b */
[----:B------:R-:W-:Y:S01]  /*4e60*/  STL.64 [R1+0x60], R52 ;  /* 0x0000603401007387 */ /* 0x000fe20000100a00 */
[----:B------:R-:W-:-:S03]  /*4e70*/  IMAD.MOV.U32 R11, RZ, RZ, R152 ;  /* 0x000000ffff0b7224 */ /* 0x000fc600078e0098 */
[----:B------:R-:W-:Y:S01]  /*4e80*/  STL.64 [R1+0x68], R54 ;  /* 0x0000683601007387 */ /* 0x000fe20000100a00 */
[----:B------:R-:W-:-:S03]  /*4e90*/  IMAD.MOV.U32 R10, RZ, RZ, R153 ;  /* 0x000000ffff0a7224 */ /* 0x000fc600078e0099 */
[----:B------:R0:W-:Y:S01]  /*4ea0*/  STL [R1+0x70], R56 ;  /* 0x0000703801007387 */ /* 0x0001e20000100800 */
[----:B------:R-:W-:Y:S02]  /*4eb0*/  IMAD.MOV.U32 R13, RZ, RZ, R150 ;  /* 0x000000ffff0d7224 */ /* 0x000fe400078e0096 */
[----:B------:R-:W-:Y:S01]  /*4ec0*/  IMAD.MOV.U32 R12, RZ, RZ, R151 ;  /* 0x000000ffff0c7224 */ /* 0x000fe200078e0097 */
[----:B------:R-:W2:Y:S01]  /*4ed0*/  LDL.LU.64 R154, [R1+0x618] ;  /* 0x00061800019a7983 */ /* 0x000ea20000300a00 */
[----:B------:R-:W-:Y:S02]  /*4ee0*/  IMAD.MOV.U32 R15, RZ, RZ, R148 ;  /* 0x000000ffff0f7224 */ /* 0x000fe400078e0094 */
[----:B------:R-:W-:Y:S01]  /*4ef0*/  IMAD.MOV.U32 R14, RZ, RZ, R149 ;  /* 0x000000ffff0e7224 */ /* 0x000fe200078e0095 */
[----:B------:R-:W2:Y:S01]  /*4f00*/  LDL.LU.64 R152, [R1+0x610] ;  /* 0x0006100001987983 */ /* 0x000ea20000300a00 */
[----:B------:R-:W-:Y:S02]  /*4f10*/  IMAD.MOV.U32 R18, RZ, RZ, R146 ;  /* 0x000000ffff127224 */ /* 0x000fe400078e0092 */
[----:B------:R-:W-:Y:S01]  /*4f20*/  IMAD.MOV.U32 R17, RZ, RZ, R147 ;  /* 0x000000ffff117224 */ /* 0x000fe200078e0093 */
[----:B------:R-:W2:Y:S01]  /*4f30*/  LDL.LU.64 R150, [R1+0x608] ;  /* 0x0006080001967983 */ /* 0x000ea20000300a00 */
[----:B------:R-:W-:-:S02]  /*4f40*/  IMAD.MOV.U32 R22, RZ, RZ, R144 ;  /* 0x000000ffff167224 */ /* 0x000fc400078e0090 */
        /* <DEDUP_REMOVED lines=131> */
[----:B------:R-:W-:-:S03]  /*5780*/  IMAD.MOV.U32 R167, RZ, RZ, R57 ;  /* 0x000000ffffa77224 */ /* 0x000fc600078e0039 */
[----:B------:R-:W2:Y:S04]  /*5790*/  LDL.LU.64 R60, [R1+0x4a0] ;  /* 0x0004a000013c7983 */ /* 0x000ea80000300a00 */
[----:B------:R-:W2:Y:S04]  /*57a0*/  LDL.LU.64 R58, [R1+0x498] ;  /* 0x00049800013a7983 */ /* 0x000ea80000300a00 */
[----:B0-----:R-:W2:Y:S04]  /*57b0*/  LDL.LU.64 R56, [R1+0x490] ;  /* 0x0004900001387983 */ /* 0x001ea80000300a00 */
        /* <DEDUP_REMOVED lines=14> */
[----:B------:R-:W-:Y:S04]  /*58a0*/  STL.64 [R1+0x3e0], R162 ;  /* 0x0003e0a201007387 */ /* 0x000fe80000100a00 */
[----:B------:R-:W-:Y:S01]  /*58b0*/  STL.64 [R1+0x3d8], R160 ;  /* 0x0003d8a001007387 */ /* 0x000fe20000100a00 */
[----:B--2---:R-:W-:-:S06]  /*58c0*/  WARPGROUP.ARRIVE ;  /* 0x00000000000079c5 */ /* 0x004fcc0000000000 */
        /* <DEDUP_REMOVED lines=85> */
[----:B------:R-:W-:-:S03]  /*5e20*/  IMAD.MOV.U32 R65, RZ, RZ, R167 ;  /* 0x000000ffff417224 */ /* 0x000fc600078e00a7 */
[----:B------:R-:W2:Y:S01]  /*5e30*/  LDL.LU R61, [R1+0x64] ;  /* 0x00006400013d7983 */ /* 0x000ea20000300800 */
[----:B------:R-:W-:-:S03]  /*5e40*/  IMAD.MOV.U32 R66, RZ, RZ, R166 ;  /* 0x000000ffff427224 */ /* 0x000fc600078e00a6 */
[----:B------:R-:W2:Y:S01]  /*5e50*/  LDL.LU R62, [R1+0x68] ;  /* 0x00006800013e7983 */ /* 0x000ea20000300800 */
[----:B------:R-:W-:-:S03]  /*5e60*/  IMAD.MOV.U32 R67, RZ, RZ, R165 ;  /* 0x000000ffff437224 */ /* 0x000fc600078e00a5 */
[----:B------:R-:W2:Y:S01]  /*5e70*/  LDL.LU R63, [R1+0x6c] ;  /* 0x00006c00013f7983 */ /* 0x000ea20000300800 */
[----:B------:R-:W-:-:S03]  /*5e80*/  IMAD.MOV.U32 R68, RZ, RZ, R164 ;  /* 0x000000ffff447224 */ /* 0x000fc600078e00a4 */
        /* <DEDUP_REMOVED lines=10> */
[----:B------:R-:W-:Y:S01]  /*5f30*/  IMAD.MOV.U32 R70, RZ, RZ, R19 ;  /* 0x000000ffff467224 */ /* 0x000fe200078e0013 */
[----:B------:R-:W-:Y:S01]  /*5f40*/  UIADD3 UR6, UR6, 0x6, URZ ;  /* 0x0000000606067890 */ /* 0x000fe2000fffe03f */
[----:B------:R-:W-:Y:S01]  /*5f50*/  IMAD.MOV.U32 R71, RZ, RZ, R16 ;  /* 0x000000ffff477224 */ /* 0x000fe200078e0010 */
[----:B------:R-:W-:Y:S01]  /*5f60*/  UMOV UR7, 0x40000040 ;  /* 0x4000004000077882 */ /* 0x000fe20000000000 */
[----:B------:R-:W-:Y:S01]  /*5f70*/  IMAD.MOV.U32 R72, RZ, RZ, R9 ;  /* 0x000000ffff487224 */ /* 0x000fe200078e0009 */
[----:B------:R0:W5:Y:S01]  /*5f80*/  LDL.LU R20, [R1+0x40c] ;  /* 0x00040c0001147983 */ /* 0x0001620000300800 */
[----:B------:R-:W-:-:S02]  /*5f90*/  IMAD.MOV.U32 R73, RZ, RZ, R8 ;  /* 0x000000ffff497224 */ /* 0x000fc400078e0008 */
[----:B------:R-:W-:Y:S01]  /*5fa0*/  IMAD.MOV.U32 R74, RZ, RZ, R7 ;  /* 0x000000ffff4a7224 */ /* 0x000fe200078e0007 */
[----:B------:R0:W5:Y:S01]  /*5fb0*/  LDL.LU R19, [R1+0x408] ;  /* 0x0004080001137983 */ /* 0x0001620000300800 */
[----:B------:R-:W-:Y:S02]  /*5fc0*/  IMAD.MOV.U32 R75, RZ, RZ, R6 ;  /* 0x000000ffff4b7224 */ /* 0x000fe400078e0006 */
[----:B------:R-:W-:Y:S01]  /*5fd0*/  IMAD.MOV.U32 R76, RZ, RZ, R3 ;  /* 0x000000ffff4c7224 */ /* 0x000fe200078e0003 */
[----:B------:R0:W5:Y:S01]  /*5fe0*/  LDL.LU R16, [R1+0x404] ;  /* 0x0004040001107983 */ /* 0x0001620000300800 */
[----:B------:R-:W-:Y:S02]  /*5ff0*/  IMAD.MOV.U32 R77, RZ, RZ, R2 ;  /* 0x000000ffff4d7224 */ /* 0x000fe400078e0002 */
        /* <DEDUP_REMOVED lines=88> */
[----:B------:R-:W-:-:S06]  /*6580*/  IMAD.MOV.U32 R163, RZ, RZ, R4 ;  /* 0x000000ffffa37224 */ /* 0x000fcc00078e0004 */
        /* <DEDUP_REMOVED lines=67> */
[----:B-1----:R-:W2:Y:S04]  /*69c0*/  LDL.LU.64 R162, [R1+0x3e0] ;  /* 0x0003e00001a27983 */ /* 0x002ea80000300a00 */
        /* <DEDUP_REMOVED lines=58> */
[----:B------:R-:W2:Y:S02]  /*6d70*/  LDL.LU.64 R36, [R1+0x208] ;  /* 0x0002080001247983 */ /* 0x000ea40000300a00 */
[----:B--2---:R-:W-:-:S06]  /*6d80*/  WARPGROUP.ARRIVE ;  /* 0x00000000000079c5 */ /* 0x004fcc0000000000 */
[----:B------:R-:W-:Y:S03]  /*6d90*/  QGMMA.64x256x32.F32.E4M3.E5M2 R24, R160, gdesc[UR4], R24, gsb0 ;  /* 0x03e00004a0187df3 */ /* 0x000fe60008002818 */
[----:B------:R-:W-:Y:S02]  /*6da0*/  WARPGROUP.DEPBAR.LE gsb0, 0x0 ;  /* 0x00008000000079c5 */ /* 0x000fe40000010000 */
[----:B0-----:R-:W-:Y:S05]  /*6db0*/  @!P2 BRA `(.L_x_22) ;  /* 0x000000bc003ca947 */ /* 0x001fea0003800000 */
[----:B------:R-:W-:Y:S05]  /*6dc0*/  @!P0 BRA `(.L_x_23) ;  /* 0x0000000000048947 */ /* 0x000fea0003800000 */
[----:B------:R-:W-:Y:S01]  /*6dd0*/  BPT.TRAP 0x1 ;  /* 0x000000040000795c */ /* 0x000fe20000300000 */
.L_x_23:
[----:B------:R-:W-:Y:S05]  /*6de0*/  @P1 BRA `(.L_x_24) ;  /* 0x0000000000081947 */ /* 0x000fea0003800000 */
[----:B-----5:R-:W0:Y:S02]  /*6df0*/  SYNCS.PHASECHK.TRANS64.TRYWAIT P1, [R3+URZ], R0 ;  /* 0x00000000030075a7 */ /* 0x020e24000802017f */
[----:B0-----:R-:W-:Y:S05]  /*6e00*/  @!P1 BRA `(.L_x_25) ;  /* 0x0000020800309947 */ /* 0x001fea0003800000 */
.L_x_24:
[----:B-----5:R-:W-:Y:S01]  /*6e10*/  IMAD.SHL.U32 R10, R8, 0x8000, RZ ;  /* 0x00008000080a7824 */ /* 0x020fe200078e00ff */
[----:B------:R-:W-:-:S04]  /*6e20*/  UMOV UR5, UR39 ;  /* 0x0000002700057c82 */ /* 0x000fc80008000000 */
[----:B0-----:R-:W-:-:S05]  /*6e30*/  LOP3.LUT R0, R10, R19, RZ, 0xfc, !PT ;  /* 0x000000130a007212 */ /* 0x001fca00078efcff */
[----:B------:R-:W-:-:S04]  /*6e40*/  IMAD.IADD R0, R6, 0x1, R0 ;  /* 0x0000000106007824 */ /* 0x000fc800078e0200 */
[--C-:B------:R-:W-:Y:S01]  /*6e50*/  IMAD.IADD R3, R20, 0x1, R0.reuse ;  /* 0x0000000114037824 */ /* 0x100fe200078e0200 */
[----:B------:R-:W-:Y:S04]  /*6e60*/  LDS.U8 R5, [R0+0x808] ;  /* 0x0008080000057984 */ /* 0x000fe80000000000 */
[----:B------:R-:W0:Y:S04]  /*6e70*/  LDS.U8 R4, [R3+0x808] ;  /* 0x0008080003047984 */ /* 0x000e280000000000 */
[----:B------:R-:W-:Y:S04]  /*6e80*/  LDS.U8 R12, [R0+0x800] ;  /* 0x00080000000c7984 */ /* 0x000fe80000000000 */
[----:B------:R-:W1:Y:S01]  /*6e90*/  LDS.U8 R11, [R3+0x800] ;  /* 0x00080000030b7984 */ /* 0x000e620000000000 */
[----:B0-----:R-:W-:Y:S01]  /*6ea0*/  PRMT R14, R4, 0x7604, R5 ;  /* 0x00007604040e7816 */ /* 0x001fe20000000005 */
[----:B------:R-:W-:-:S02]  /*6eb0*/  IMAD.IADD R5, R7, 0x1, R0 ;  /* 0x0000000107057824 */ /* 0x000fc400078e0200 */
[----:B------:R-:W-:Y:S04]  /*6ec0*/  LDS.U8 R4, [R3+0x1000] ;  /* 0x0010000003047984 */ /* 0x000fe80000000000 */
[----:B------:R-:W0:Y:S01]  /*6ed0*/  LDS.U8 R13, [R5+0x800] ;  /* 0x00080000050d7984 */ /* 0x000e220000000000 */
[----:B-1----:R-:W-:-:S03]  /*6ee0*/  PRMT R15, R11, 0x7604, R12 ;  /* 0x000076040b0f7816 */ /* 0x002fc6000000000c */
[----:B------:R-:W1:Y:S04]  /*6ef0*/  LDS.U8 R11, [R0+0x1000] ;  /* 0x00100000000b7984 */ /* 0x000e680000000000 */
[----:B------:R-:W2:Y:S01]  /*6f00*/  LDS.U8 R12, [R5+0x808] ;  /* 0x00080800050c7984 */ /* 0x000ea20000000000 */
[----:B0-----:R-:W-:Y:S02]  /*6f10*/  PRMT R13, R13, 0x7054, R15 ;  /* 0x000070540d0d7816 */ /* 0x001fe4000000000f */
[----:B-1----:R-:W-:Y:S01]  /*6f20*/  PRMT R15, R4, 0x7604, R11 ;  /* 0x00007604040f7816 */ /* 0x002fe2000000000b */
[----:B------:R-:W-:Y:S01]  /*6f30*/  IMAD.IADD R4, R7, 0x1, R3 ;  /* 0x0000000107047824 */ /* 0x000fe200078e0203 */
[----:B------:R-:W0:Y:S01]  /*6f40*/  LDS.U8 R11, [R5+0x1000] ;  /* 0x00100000050b7984 */ /* 0x000e220000000000 */
[----:B--2---:R-:W-:-:S03]  /*6f50*/  PRMT R12, R12, 0x7054, R14 ;  /* 0x000070540c0c7816 */ /* 0x004fc6000000000e */
[----:B------:R-:W1:Y:S04]  /*6f60*/  LDS.U8 R153, [R4+0x808] ;  /* 0x0008080004997984 */ /* 0x000e680000000000 */
[----:B------:R-:W2:Y:S04]  /*6f70*/  LDS.U8 R154, [R4+0x1000] ;  /* 0x00100000049a7984 */ /* 0x000ea80000000000 */
[----:B------:R-:W-:Y:S04]  /*6f80*/  LDS.U8 R155, [R4+0x1008] ;  /* 0x00100800049b7984 */ /* 0x000fe80000000000 */
[----:B------:R-:W-:Y:S04]  /*6f90*/  LDS.U8 R156, [R4+0x4800] ;  /* 0x00480000049c7984 */ /* 0x000fe80000000000 */
[----:B------:R-:W-:Y:S04]  /*6fa0*/  LDS.U8 R157, [R4+0x4808] ;  /* 0x00480800049d7984 */ /* 0x000fe80000000000 */
[----:B------:R-:W-:Y:S04]  /*6fb0*/  LDS.U8 R158, [R4+0x5000] ;  /* 0x00500000049e7984 */ /* 0x000fe80000000000 */
[----:B------:R-:W3:Y:S04]  /*6fc0*/  LDS.U8 R152, [R4+0x800] ;  /* 0x0008000004987984 */ /* 0x000ee80000000000 */
[----:B------:R-:W-:Y:S01]  /*6fd0*/  LDS.U8 R4, [R4+0x5008] ;  /* 0x0050080004047984 */ /* 0x000fe20000000000 */
[----:B0-----:R-:W-:-:S02]  /*6fe0*/  PRMT R11, R11, 0x7054, R15 ;  /* 0x000070540b0b7816 */ /* 0x001fc4000000000f */
[----:B-1----:R-:W-:Y:S02]  /*6ff0*/  PRMT R153, R153, 0x654, R12 ;  /* 0x0000065499997816 */ /* 0x002fe4000000000c */
[----:B------:R-:W-:Y:S01]  /*7000*/  LDS.U8 R12, [R0+0x1008] ;  /* 0x00100800000c7984 */ /* 0x000fe20000000000 */
[----:B--2---:R-:W-:-:S03]  /*7010*/  PRMT R154, R154, 0x654, R11 ;  /* 0x000006549a9a7816 */ /* 0x004fc6000000000b */
[----:B------:R-:W0:Y:S01]  /*7020*/  LDS.U8 R11, [R3+0x1008] ;  /* 0x00100800030b7984 */ /* 0x000e220000000000 */
[----:B---3--:R-:W-:Y:S02]  /*7030*/  PRMT R152, R152, 0x654, R13 ;  /* 0x0000065498987816 */ /* 0x008fe4000000000d */
[----:B0-----:R-:W-:Y:S02]  /*7040*/  PRMT R12, R11, 0x7604, R12 ;  /* 0x000076040b0c7816 */ /* 0x001fe4000000000c */
[----:B------:R-:W0:Y:S02]  /*7050*/  LDS.U8 R11, [R5+0x1008] ;  /* 0x00100800050b7984 */ /* 0x000e240000000000 */
[----:B0-----:R-:W-:Y:S02]  /*7060*/  PRMT R11, R11, 0x7054, R12 ;  /* 0x000070540b0b7816 */ /* 0x001fe4000000000c */
[----:B------:R-:W-:Y:S02]  /*7070*/  LDS.U8 R12, [R0+0x4800] ;  /* 0x00480000000c7984 */ /* 0x000fe40000000000 */
[----:B------:R-:W-:-:S02]  /*7080*/  PRMT R155, R155, 0x654, R11 ;  /* 0x000006549b9b7816 */ /* 0x000fc4000000000b */
[----:B------:R-:W0:Y:S02]  /*7090*/  LDS.U8 R11, [R3+0x4800] ;  /* 0x00480000030b7984 */ /* 0x000e240000000000 */
        /* <DEDUP_REMOVED lines=11> */
[----:B------:R-:W0:Y:S04]  /*7150*/  LDS.U8 R11, [R3+0x5000] ;  /* 0x00500000030b7984 */ /* 0x000e280000000000 */
[----:B------:R-:W-:Y:S04]  /*7160*/  LDS.U8 R0, [R0+0x5008] ;  /* 0x0050080000007984 */ /* 0x000fe80000000000 */
[----:B------:R-:W1:Y:S01]  /*7170*/  LDS.U8 R3, [R3+0x5008] ;  /* 0x0050080003037984 */ /* 0x000e620000000000 */
[----:B0-----:R-:W-:-:S03]  /*7180*/  PRMT R12, R11, 0x7604, R12 ;  /* 0x000076040b0c7816 */ /* 0x001fc6000000000c */
[----:B------:R-:W0:Y:S04]  /*7190*/  LDS.U8 R11, [R5+0x5000] ;  /* 0x00500000050b7984 */ /* 0x000e280000000000 */
[----:B------:R-:W2:Y:S01]  /*71a0*/  LDS.U8 R5, [R5+0x5008] ;  /* 0x0050080005057984 */ /* 0x000ea20000000000 */
[----:B-1----:R-:W-:Y:S02]  /*71b0*/  PRMT R0, R3, 0x7604, R0 ;  /* 0x0000760403007816 */ /* 0x002fe40000000000 */
[----:B0-----:R-:W-:-:S04]  /*71c0*/  PRMT R11, R11, 0x7054, R12 ;  /* 0x000070540b0b7816 */ /* 0x001fc8000000000c */
[----:B------:R-:W-:Y:S02]  /*71d0*/  PRMT R158, R158, 0x654, R11 ;  /* 0x000006549e9e7816 */ /* 0x000fe4000000000b */
[----:B------:R-:W0:Y:S01]  /*71e0*/  LDC R11, c[0x0][0x28c] ;  /* 0x0000a300ff0b7b82 */ /* 0x000e220000000800 */
[----:B--2---:R-:W-:-:S04]  /*71f0*/  PRMT R5, R5, 0x7054, R0 ;  /* 0x0000705405057816 */ /* 0x004fc80000000000 */
[----:B------:R-:W-:Y:S02]  /*7200*/  PRMT R159, R4, 0x654, R5 ;  /* 0x00000654049f7816 */ /* 0x000fe40000000005 */
[----:B0-----:R-:W-:-:S13]  /*7210*/  ISETP.GE.AND P1, PT, R11, 0x101, PT ;  /* 0x000001010b00780c */ /* 0x001fda0003f26270 */
[----:B------:R-:W-:Y:S05]  /*7220*/  @!P1 BRA `(.L_x_26) ;  /* 0x0000005c00349947 */ /* 0x000fea0003800000 */
[----:B------:R-:W-:Y:S01]  /*7230*/  R2UR UR7, R8 ;  /* 0x00000000080772ca */ /* 0x000fe200000e0000 */
[----:B------:R-:W-:Y:S01]  /*7240*/  UIADD3 UR6, UR40, -0x1, URZ ;  /* 0xffffffff28067890 */ /* 0x000fe2000fffe03f */
[----:B------:R-:W-:-:S13]  /*7250*/  UMOV UR5, UR39 ;  /* 0x0000002700057c82 */ /* 0x000fda0008000000 */
.L_x_34:
[----:B------:R-:W-:-:S04]  /*7260*/  UIADD3 UR8, UR7, 0x1, URZ ;  /* 0x0000000107087890 */ /* 0x000fc8000fffe03f */
[----:B------:R-:W-:-:S04]  /*7270*/  UISETP.NE.AND UP0, UPT, UR8, 0x3, UPT ;  /* 0x000000030800788c */ /* 0x000fc8000bf05270 */
[----:B------:R-:W-:Y:S02]  /*7280*/  USEL UR9, URZ, 0x1, UP0 ;  /* 0x000000013f097887 */ /* 0x000fe40008000000 */
[----:B------:R-:W-:-:S04]  /*7290*/  USEL UR8, UR8, URZ, UP0 ;  /* 0x0000003f08087287 */ /* 0x000fc80008000000 */
[----:B------:R-:W-:Y:S02]  /*72a0*/  LOP3.LUT R9, R9, UR9, RZ, 0x3c, !PT ;  /* 0x0000000909097c12 */ /* 0x000fe4000f8e3cff */
[----:B------:R-:W-:Y:S01]  /*72b0*/  IMAD.U32 R8, RZ, RZ, UR8 ;  /* 0x00000008ff087e24 */ /* 0x000fe2000f8e00ff */
[----:B-----5:R-:W-:Y:S06]  /*72c0*/  @!P0 BRA `(.L_x_27) ;  /* 0x0000000000048947 */ /* 0x020fec0003800000 */
[----:B------:R-:W-:Y:S01]  /*72d0*/  BPT.TRAP 0x1 ;  /* 0x000000040000795c */ /* 0x000fe20000300000 */
.L_x_27:
        /* <DEDUP_REMOVED lines=128> */
[----:B------:R-:W0:Y:S01]  /*7ae0*/  S2UR UR9, SR_CgaCtaId ;  /* 0x00000000000979c3 */ /* 0x000e220000008800 */
[----:B------:R-:W-:Y:S01]  /*7af0*/  UMOV UR8, 0x400 ;  /* 0x0000040000087882 */ /* 0x000fe20000000000 */
[----:B------:R-:W-:Y:S01]  /*7b00*/  SHF.L.U32 R10, R9, 0x1f, RZ ;  /* 0x0000001f090a7819 */ /* 0x000fe200000006ff */
[----:B------:R-:W-:Y:S01]  /*7b10*/  ULEA UR10, UR7, UR4, 0xb ;  /* 0x00000004070a7291 */ /* 0x000fe2000f8e583f */
[----:B------:R-:W-:Y:S01]  /*7b20*/  UMOV UR11, 0x40000040 ;  /* 0x40000040000b7882 */ /* 0x000fe20000000000 */
[----:B0-----:R-:W-:-:S06]  /*7b30*/  ULEA UR8, UR9, UR8, 0x18 ;  /* 0x0000000809087291 */ /* 0x001fcc000f8ec03f */
[----:B------:R-:W-:-:S04]  /*7b40*/  IMAD.U32 R6, RZ, RZ, UR8 ;  /* 0x00000008ff067e24 */ /* 0x000fc8000f8e00ff */
[----:B------:R-:W-:-:S04]  /*7b50*/  IMAD R11, R8, 0x8, R6 ;  /* 0x00000008080b7824 */ /* 0x000fc800078e0206 */
[----:B------:R0:W1:Y:S01]  /*7b60*/  SYNCS.PHASECHK.TRANS64.TRYWAIT P1, [R11+URZ], R10 ;  /* 0x0000000a0b0075a7 */ /* 0x000062000802017f */
[----:B--2---:R-:W-:-:S06]  /*7b70*/  WARPGROUP.ARRIVE ;  /* 0x00000000000079c5 */ /* 0x004fcc0000000000 */
[----:B------:R-:W-:Y:S03]  /*7b80*/  QGMMA.64x256x32.F32.E4M3.E5M2 R24, R152, gdesc[UR8], R24, gsb0 ;  /* 0x03e0000898187df3 */ /* 0x000fe60008002818 */
        /* <DEDUP_REMOVED lines=61> */
[----:B------:R2:W-:Y:S01]  /*7f60*/  STL [R1+0xa0], R64 ;  /* 0x0000a04001007387 */ /* 0x0005e20000100800 */
[----:B------:R-:W-:Y:S02]  /*7f70*/  IMAD.MOV.U32 R190, RZ, RZ, R110 ;  /* 0x000000ffffbe7224 */ /* 0x000fe400078e006e */
[----:B------:R-:W-:Y:S01]  /*7f80*/  IMAD.MOV.U32 R189, RZ, RZ, R111 ;  /* 0x000000ffffbd7224 */ /* 0x000fe200078e006f */
[----:B------:R-:W3:Y:S01]  /*7f90*/  LDL.LU.64 R150, [R1+0x5b0] ;  /* 0x0005b00001967983 */ /* 0x000ee20000300a00 */
[----:B------:R-:W-:Y:S02]  /*7fa0*/  IMAD.MOV.U32 R192, RZ, RZ, R108 ;  /* 0x000000ffffc07224 */ /* 0x000fe400078e006c */
[----:B------:R-:W-:Y:S01]  /*7fb0*/  IMAD.MOV.U32 R191, RZ, RZ, R109 ;  /* 0x000000ffffbf7224 */ /* 0x000fe200078e006d */
[----:B------:R-:W3:Y:S01]  /*7fc0*/  LDL.LU.64 R148, [R1+0x5a8] ;  /* 0x0005a80001947983 */ /* 0x000ee20000300a00 */
[----:B------:R-:W-:-:S02]  /*7fd0*/  IMAD.MOV.U32 R194, RZ, RZ, R106 ;  /* 0x000000ffffc27224 */ /* 0x000fc400078e006a */
[----:B------:R-:W-:Y:S01]  /*7fe0*/  IMAD.MOV.U32 R193, RZ, RZ, R107 ;  /* 0x000000ffffc17224 */ /* 0x000fe200078e006b */
[----:B------:R-:W3:Y:S01]  /*7ff0*/  LDL.LU.64 R146, [R1+0x5a0] ;  /* 0x0005a00001927983 */ /* 0x000ee20000300a00 */
        /* <DEDUP_REMOVED lines=60> */
[----:B------:R-:W-:-:S03]  /*83c0*/  IMAD.MOV.U32 R235, RZ, RZ, R65 ;  /* 0x000000ffffeb7224 */ /* 0x000fc600078e0041 */
        /* <DEDUP_REMOVED lines=20> */
[----:B--2---:R-:W3:Y:S04]  /*8510*/  LDL.LU.64 R64, [R1+0x458] ;  /* 0x0004580001407983 */ /* 0x004ee80000300a00 */
        /* <DEDUP_REMOVED lines=19> */
[----:B------:R-:W3:Y:S01]  /*8650*/  LDL.LU.64 R24, [R1+0x3b8] ;  /* 0x0003b80001187983 */ /* 0x000ee20000300a00 */
[----:B------:R-:W-:-:S06]  /*8660*/  USHF.L.U32 UR7, UR7, 0xf, URZ ;  /* 0x0000000f07077899 */ /* 0x000fcc000800063f */
[----:B------:R-:W-:-:S05]  /*8670*/  LOP3.LUT R0, R19, UR7, RZ, 0xfc, !PT ;  /* 0x0000000713007c12 */ /* 0x000fca000f8efcff */
[----:B------:R-:W-:-:S04]  /*8680*/  IMAD.IADD R0, R6, 0x1, R0 ;  /* 0x0000000106007824 */ /* 0x000fc800078e0200 */
[----:B------:R-:W-:Y:S01]  /*8690*/  IMAD.IADD R3, R20, 0x1, R0 ;  /* 0x0000000114037824 */ /* 0x000fe200078e0200 */
[----:B------:R-:W-:Y:S04]  /*86a0*/  LDS.U8 R13, [R0+0x1800] ;  /* 0x00180000000d7984 */ /* 0x000fe80000000000 */
[----:B------:R-:W-:Y:S04]  /*86b0*/  LDS.U8 R12, [R3+0x1800] ;  /* 0x00180000030c7984 */ /* 0x000fe80000000000 */
[----:B------:R-:W-:Y:S04]  /*86c0*/  LDS.U8 R5, [R0+0x1808] ;  /* 0x0018080000057984 */ /* 0x000fe80000000000 */
[----:B------:R-:W2:Y:S01]  /*86d0*/  LDS.U8 R4, [R3+0x1808] ;  /* 0x0018080003047984 */ /* 0x000ea20000000000 */
[----:B------:R-:W-:Y:S01]  /*86e0*/  UMOV UR14, UR10 ;  /* 0x0000000a000e7c82 */ /* 0x000fe20008000000 */
[----:B------:R-:W-:Y:S01]  /*86f0*/  UMOV UR15, UR11 ;  /* 0x0000000b000f7c82 */ /* 0x000fe20008000000 */
        /* <DEDUP_REMOVED lines=57> */
[----:B---3--:R-:W3:Y:S04]  /*8a90*/  LDL.LU R44, [R1] ;  /* 0x00000000012c7983 */ /* 0x008ee80000300800 */
[----:B------:R-:W3:Y:S04]  /*8aa0*/  LDL.LU R45, [R1+0x4] ;  /* 0x00000400012d7983 */ /* 0x000ee80000300800 */
        /* <DEDUP_REMOVED lines=38> */
[----:B------:R-:W3:Y:S01]  /*8d10*/  LDL.LU R84, [R1+0xa0] ;  /* 0x0000a00001547983 */ /* 0x000ee20000300800 */
[----:B------:R-:W-:-:S02]  /*8d20*/  IMAD.MOV.U32 R151, RZ, RZ, R169 ;  /* 0x000000ffff977224 */ /* 0x000fc400078e00a9 */
[----:B------:R-:W-:Y:S02]  /*8d30*/  IMAD.MOV.U32 R156, RZ, RZ, R168 ;  /* 0x000000ffff9c7224 */ /* 0x000fe400078e00a8 */
[----:B------:R-:W-:Y:S01]  /*8d40*/  IMAD.MOV.U32 R169, RZ, RZ, R17 ;  /* 0x000000ffffa97224 */ /* 0x000fe200078e0011 */
[----:B--2---:R-:W-:Y:S01]  /*8d50*/  PRMT R17, R4, 0x7604, R5 ;  /* 0x0000760404117816 */ /* 0x004fe20000000005 */
[----:B------:R-:W-:Y:S01]  /*8d60*/  IMAD.MOV.U32 R168, RZ, RZ, R18 ;  /* 0x000000ffffa87224 */ /* 0x000fe200078e0012 */
[----:B------:R-:W-:Y:S01]  /*8d70*/  PRMT R18, R12, 0x7604, R13 ;  /* 0x000076040c127816 */ /* 0x000fe2000000000d */
[----:B------:R-:W-:Y:S01]  /*8d80*/  IMAD.IADD R5, R7, 0x1, R0 ;  /* 0x0000000107057824 */ /* 0x000fe200078e0200 */
[----:B------:R-:W-:Y:S01]  /*8d90*/  LDS.U8 R13, [R0+0x2000] ;  /* 0x00200000000d7984 */ /* 0x000fe20000000000 */
[----:B------:R-:W-:-:S03]  /*8da0*/  IMAD.MOV.U32 R149, RZ, RZ, R171 ;  /* 0x000000ffff957224 */ /* 0x000fc600078e00ab */
[----:B------:R-:W2:Y:S01]  /*8db0*/  LDS.U8 R12, [R3+0x2000] ;  /* 0x00200000030c7984 */ /* 0x000ea20000000000 */
[----:B------:R-:W-:-:S03]  /*8dc0*/  IMAD.MOV.U32 R171, RZ, RZ, R14 ;  /* 0x000000ffffab7224 */ /* 0x000fc600078e000e */
[----:B------:R-:W4:Y:S04]  /*8dd0*/  LDS.U8 R14, [R5+0x1808] ;  /* 0x00180800050e7984 */ /* 0x000f280000000000 */
[----:B------:R-:W5:Y:S01]  /*8de0*/  LDS.U8 R4, [R5+0x2000] ;  /* 0x0020000005047984 */ /* 0x000f620000000000 */
[----:B--2---:R-:W-:-:S03]  /*8df0*/  PRMT R12, R12, 0x7604, R13 ;  /* 0x000076040c0c7816 */ /* 0x004fc6000000000d */
[----:B------:R-:W-:Y:S01]  /*8e00*/  LDS.U8 R13, [R0+0x2008] ;  /* 0x00200800000d7984 */ /* 0x000fe20000000000 */
[----:B----4-:R-:W-:Y:S02]  /*8e10*/  PRMT R14, R14, 0x7054, R17 ;  /* 0x000070540e0e7816 */ /* 0x010fe40000000011 */
[----:B-----5:R-:W-:Y:S02]  /*8e20*/  PRMT R17, R4, 0x7054, R12 ;  /* 0x0000705404117816 */ /* 0x020fe4000000000c */
[----:B------:R-:W2:Y:S01]  /*8e30*/  LDS.U8 R12, [R3+0x2008] ;  /* 0x00200800030c7984 */ /* 0x000ea20000000000 */
[----:B------:R-:W-:Y:S02]  /*8e40*/  IMAD.MOV.U32 R150, RZ, RZ, R170 ;  /* 0x000000ffff967224 */ /* 0x000fe400078e00aa */
[----:B------:R-:W-:Y:S02]  /*8e50*/  IMAD.MOV.U32 R170, RZ, RZ, R15 ;  /* 0x000000ffffaa7224 */ /* 0x000fe400078e000f */
[----:B------:R-:W-:Y:S01]  /*8e60*/  IMAD.IADD R4, R7, 0x1, R3 ;  /* 0x0000000107047824 */ /* 0x000fe200078e0203 */
[----:B------:R-:W4:Y:S01]  /*8e70*/  LDS.U8 R15, [R5+0x1800] ;  /* 0x00180000050f7984 */ /* 0x000f220000000000 */
[----:B------:R-:W-:-:S02]  /*8e80*/  IMAD.MOV.U32 R145, RZ, RZ, R175 ;  /* 0x000000ffff917224 */ /* 0x000fc400078e00af */
[----:B------:R-:W-:Y:S01]  /*8e90*/  IMAD.MOV.U32 R146, RZ, RZ, R174 ;  /* 0x000000ffff927224 */ /* 0x000fe200078e00ae */
[----:B------:R-:W-:Y:S01]  /*8ea0*/  LDS.U8 R175, [R4+0x2008] ;  /* 0x0020080004af7984 */ /* 0x000fe20000000000 */
[----:B------:R-:W-:Y:S02]  /*8eb0*/  IMAD.MOV.U32 R147, RZ, RZ, R173 ;  /* 0x000000ffff937224 */ /* 0x000fe400078e00ad */
[----:B------:R-:W-:Y:S01]  /*8ec0*/  IMAD.MOV.U32 R148, RZ, RZ, R172 ;  /* 0x000000ffff947224 */ /* 0x000fe200078e00ac */
[----:B------:R-:W-:Y:S04]  /*8ed0*/  LDS.U8 R173, [R4+0x1808] ;  /* 0x0018080004ad7984 */ /* 0x000fe80000000000 */
[----:B------:R-:W-:Y:S04]  /*8ee0*/  LDS.U8 R172, [R4+0x1800] ;  /* 0x0018000004ac7984 */ /* 0x000fe80000000000 */
[----:B------:R-:W-:Y:S01]  /*8ef0*/  LDS.U8 R174, [R4+0x2000] ;  /* 0x0020000004ae7984 */ /* 0x000fe20000000000 */
[----:B--2---:R-:W-:-:S03]  /*8f00*/  PRMT R13, R12, 0x7604, R13 ;  /* 0x000076040c0d7816 */ /* 0x004fc6000000000d */
[----:B------:R-:W2:Y:S01]  /*8f10*/  LDS.U8 R12, [R5+0x2008] ;  /* 0x00200800050c7984 */ /* 0x000ea20000000000 */
[----:B------:R-:W-:Y:S02]  /*8f20*/  IMAD.MOV.U32 R157, RZ, RZ, R167 ;  /* 0x000000ffff9d7224 */ /* 0x000fe400078e00a7 */
[----:B------:R-:W-:Y:S01]  /*8f30*/  IMAD.MOV.U32 R158, RZ, RZ, R166 ;  /* 0x000000ffff9e7224 */ /* 0x000fe200078e00a6 */
[----:B----4-:R-:W-:Y:S01]  /*8f40*/  PRMT R15, R15, 0x7054, R18 ;  /* 0x000070540f0f7816 */ /* 0x010fe20000000012 */
        /* <DEDUP_REMOVED lines=16> */
[----:B------:R-:W-:Y:S01]  /*9050*/  IMAD.MOV.U32 R100, RZ, RZ, R220 ;  /* 0x000000ffff647224 */ /* 0x000fe200078e00dc */
[----:B--2---:R-:W-:Y:S01]  /*9060*/  PRMT R12, R12, 0x7054, R13 ;  /* 0x000070540c0c7816 */ /* 0x004fe2000000000d */
        /* <DEDUP_REMOVED lines=46> */
[----:B------:R-:W-:Y:S01]  /*9350*/  IMAD.MOV.U32 R167, RZ, RZ, R21 ;  /* 0x000000ffffa77224 */ /* 0x000fe200078e0015 */
[----:B------:R-:W-:Y:S01]  /*9360*/  PRMT R172, R172, 0x654, R15 ;  /* 0x00000654acac7816 */ /* 0x000fe2000000000f */
[----:B------:R-:W-:Y:S01]  /*9370*/  UIADD3 UR8, UR10, 0x2, URZ ;  /* 0x000000020a087890 */ /* 0x000fe2000fffe03f */
[----:B------:R-:W-:-:S02]  /*9380*/  PRMT R173, R173, 0x654, R14 ;  /* 0x00000654adad7816 */ /* 0x000fc4000000000e */
[----:B------:R-:W-:Y:S02]  /*9390*/  PRMT R174, R174, 0x654, R17 ;  /* 0x00000654aeae7816 */ /* 0x000fe40000000011 */
[----:B------:R-:W-:Y:S01]  /*93a0*/  PRMT R175, R175, 0x654, R12 ;  /* 0x00000654afaf7816 */ /* 0x000fe2000000000c */
[----:B------:R-:W-:Y:S01]  /*93b0*/  UMOV UR15, 0x40000040 ;  /* 0x40000040000f7882 */ /* 0x000fe20000000000 */
[----:B------:R-:W-:Y:S02]  /*93c0*/  UMOV UR14, UR8 ;  /* 0x00000008000e7c82 */ /* 0x000fe40008000000 */
[----:B---3--:R-:W-:-:S06]  /*93d0*/  WARPGROUP.ARRIVE ;  /* 0x00000000000079c5 */ /* 0x008fcc0000000000 */
        /* <DEDUP_REMOVED lines=66> */
[----:B--2---:R-:W2:Y:S04]  /*9800*/  LDL.LU.64 R150, [R1+0x3b0] ;  /* 0x0003b00001967983 */ /* 0x004ea80000300a00 */
        /* <DEDUP_REMOVED lines=53> */
[----:B------:R-:W-:Y:S04]  /*9b60*/  LDS.U8 R18, [R0+0x5800] ;  /* 0x0058000000127984 */ /* 0x000fe80000000000 */
[----:B------:R-:W3:Y:S04]  /*9b70*/  LDS.U8 R17, [R3+0x5800] ;  /* 0x0058000003117984 */ /* 0x000ee80000000000 */
[----:B------:R-:W-:Y:S04]  /*9b80*/  LDS.U8 R13, [R0+0x6000] ;  /* 0x00600000000d7984 */ /* 0x000fe80000000000 */
[----:B------:R-:W4:Y:S04]  /*9b90*/  LDS.U8 R12, [R3+0x6000] ;  /* 0x00600000030c7984 */ /* 0x000f280000000000 */
[----:B------:R-:W-:Y:S04]  /*9ba0*/  LDS.U8 R15, [R0+0x5808] ;  /* 0x00580800000f7984 */ /* 0x000fe80000000000 */
[----:B------:R-:W5:Y:S04]  /*9bb0*/  LDS.U8 R14, [R3+0x5808] ;  /* 0x00580800030e7984 */ /* 0x000f680000000000 */
[----:B------:R-:W-:Y:S04]  /*9bc0*/  LDS.U8 R168, [R4+0x5800] ;  /* 0x0058000004a87984 */ /* 0x000fe80000000000 */
[----:B------:R-:W-:Y:S04]  /*9bd0*/  LDS.U8 R169, [R4+0x5808] ;  /* 0x0058080004a97984 */ /* 0x000fe80000000000 */
[----:B------:R-:W-:Y:S04]  /*9be0*/  LDS.U8 R170, [R4+0x6000] ;  /* 0x0060000004aa7984 */ /* 0x000fe80000000000 */
[----:B------:R-:W-:Y:S01]  /*9bf0*/  LDS.U8 R171, [R4+0x6008] ;  /* 0x0060080004ab7984 */ /* 0x000fe20000000000 */
[----:B---3--:R-:W-:-:S02]  /*9c00*/  PRMT R18, R17, 0x7604, R18 ;  /* 0x0000760411127816 */ /* 0x008fc40000000012 */
[----:B----4-:R-:W-:Y:S02]  /*9c10*/  PRMT R17, R12, 0x7604, R13 ;  /* 0x000076040c117816 */ /* 0x010fe4000000000d */
[----:B------:R-:W3:Y:S04]  /*9c20*/  LDS.U8 R13, [R5+0x5808] ;  /* 0x00580800050d7984 */ /* 0x000ee80000000000 */
[----:B------:R-:W4:Y:S01]  /*9c30*/  LDS.U8 R12, [R5+0x6000] ;  /* 0x00600000050c7984 */ /* 0x000f220000000000 */
[----:B-----5:R-:W-:-:S03]  /*9c40*/  PRMT R15, R14, 0x7604, R15 ;  /* 0x000076040e0f7816 */ /* 0x020fc6000000000f */
[----:B------:R-:W-:Y:S01]  /*9c50*/  LDS.U8 R14, [R5+0x5800] ;  /* 0x00580000050e7984 */ /* 0x000fe20000000000 */
[----:B---3--:R-:W-:-:S03]  /*9c60*/  PRMT R15, R13, 0x7054, R15 ;  /* 0x000070540d0f7816 */ /* 0x008fc6000000000f */
[----:B------:R-:W-:Y:S01]  /*9c70*/  LDS.U8 R13, [R0+0x6008] ;  /* 0x00600800000d7984 */ /* 0x000fe20000000000 */
[----:B----4-:R-:W-:-:S03]  /*9c80*/  PRMT R17, R12, 0x7054, R17 ;  /* 0x000070540c117816 */ /* 0x010fc60000000011 */
[----:B------:R-:W3:Y:S02]  /*9c90*/  LDS.U8 R12, [R3+0x6008] ;  /* 0x00600800030c7984 */ /* 0x000ee40000000000 */
[----:B---3--:R-:W-:Y:S02]  /*9ca0*/  PRMT R13, R12, 0x7604, R13 ;  /* 0x000076040c0d7816 */ /* 0x008fe4000000000d */
[----:B------:R-:W3:Y:S01]  /*9cb0*/  LDS.U8 R12, [R5+0x6008] ;  /* 0x00600800050c7984 */ /* 0x000ee20000000000 */
[----:B------:R-:W-:Y:S02]  /*9cc0*/  PRMT R14, R14, 0x7054, R18 ;  /* 0x000070540e0e7816 */ /* 0x000fe40000000012 */
[----:B------:R-:W-:Y:S02]  /*9cd0*/  PRMT R169, R169, 0x654, R15 ;  /* 0x00000654a9a97816 */ /* 0x000fe4000000000f */
[----:B------:R-:W-:Y:S02]  /*9ce0*/  PRMT R168, R168, 0x654, R14 ;  /* 0x00000654a8a87816 */ /* 0x000fe4000000000e */
[----:B------:R-:W-:-:S02]  /*9cf0*/  PRMT R170, R170, 0x654, R17 ;  /* 0x00000654aaaa7816 */ /* 0x000fc40000000011 */
[----:B---3--:R-:W-:-:S04]  /*9d00*/  PRMT R12, R12, 0x7054, R13 ;  /* 0x000070540c0c7816 */ /* 0x008fc8000000000d */
[----:B------:R-:W-:-:S04]  /*9d10*/  PRMT R171, R171, 0x654, R12 ;  /* 0x00000654abab7816 */ /* 0x000fc8000000000c */
[----:B--2---:R-:W-:-:S06]  /*9d20*/  WARPGROUP.ARRIVE ;  /* 0x00000000000079c5 */ /* 0x004fcc0000000000 */
[----:B------:R-:W-:Y:S03]  /*9d30*/  QGMMA.64x256x32.F32.E4M3.E5M2 R24, R168, gdesc[UR12], R24, gsb0 ;  /* 0x03e0000ca8187df3 */ /* 0x000fe60008002818 */
[----:B------:R-:W-:Y:S02]  /*9d40*/  WARPGROUP.DEPBAR.LE gsb0, 0x0 ;  /* 0x00008000000079c5 */ /* 0x000fe40000010000 */
[----:B------:R-:W-:Y:S04]  /*9d50*/  LDS.U8 R18, [R0+0x2800] ;  /* 0x0028000000127984 */ /* 0x000fe80000000000 */
[----:B------:R-:W2:Y:S04]  /*9d60*/  LDS.U8 R17, [R3+0x2800] ;  /* 0x0028000003117984 */ /* 0x000ea80000000000 */
[----:B------:R-:W-:Y:S04]  /*9d70*/  LDS.U8 R13, [R0+0x3000] ;  /* 0x00300000000d7984 */ /* 0x000fe80000000000 */
[----:B------:R-:W3:Y:S04]  /*9d80*/  LDS.U8 R12, [R3+0x3000] ;  /* 0x00300000030c7984 */ /* 0x000ee80000000000 */
[----:B------:R-:W-:Y:S04]  /*9d90*/  LDS.U8 R15, [R0+0x2808] ;  /* 0x00280800000f7984 */ /* 0x000fe80000000000 */
[----:B------:R-:W4:Y:S04]  /*9da0*/  LDS.U8 R14, [R3+0x2808] ;  /* 0x00280800030e7984 */ /* 0x000f280000000000 */
[----:B------:R-:W-:Y:S04]  /*9db0*/  LDS.U8 R159, [R4+0x3008] ;  /* 0x00300800049f7984 */ /* 0x000fe80000000000 */
[----:B------:R-:W-:Y:S04]  /*9dc0*/  LDS.U8 R152, [R4+0x6800] ;  /* 0x0068000004987984 */ /* 0x000fe80000000000 */
[----:B------:R-:W-:Y:S04]  /*9dd0*/  LDS.U8 R153, [R4+0x6808] ;  /* 0x0068080004997984 */ /* 0x000fe80000000000 */
[----:B------:R-:W-:Y:S04]  /*9de0*/  LDS.U8 R154, [R4+0x7000] ;  /* 0x00700000049a7984 */ /* 0x000fe80000000000 */
[----:B------:R-:W-:Y:S01]  /*9df0*/  LDS.U8 R156, [R4+0x2800] ;  /* 0x00280000049c7984 */ /* 0x000fe20000000000 */
[----:B--2---:R-:W-:-:S03]  /*9e00*/  PRMT R18, R17, 0x7604, R18 ;  /* 0x0000760411127816 */ /* 0x004fc60000000012 */
[----:B------:R-:W-:Y:S04]  /*9e10*/  LDS.U8 R157, [R4+0x2808] ;  /* 0x00280800049d7984 */ /* 0x000fe80000000000 */
[----:B------:R-:W-:Y:S01]  /*9e20*/  LDS.U8 R158, [R4+0x3000] ;  /* 0x00300000049e7984 */ /* 0x000fe20000000000 */
[----:B---3--:R-:W-:-:S03]  /*9e30*/  PRMT R17, R12, 0x7604, R13 ;  /* 0x000076040c117816 */ /* 0x008fc6000000000d */
[----:B------:R-:W-:Y:S04]  /*9e40*/  LDS.U8 R155, [R4+0x7008] ;  /* 0x00700800049b7984 */ /* 0x000fe80000000000 */
[----:B------:R-:W2:Y:S04]  /*9e50*/  LDS.U8 R13, [R5+0x2808] ;  /* 0x00280800050d7984 */ /* 0x000ea80000000000 */
[----:B------:R-:W3:Y:S01]  /*9e60*/  LDS.U8 R12, [R5+0x3000] ;  /* 0x00300000050c7984 */ /* 0x000ee20000000000 */
[----:B----4-:R-:W-:-:S03]  /*9e70*/  PRMT R15, R14, 0x7604, R15 ;  /* 0x000076040e0f7816 */ /* 0x010fc6000000000f */
[----:B------:R-:W-:Y:S01]  /*9e80*/  LDS.U8 R14, [R5+0x2800] ;  /* 0x00280000050e7984 */ /* 0x000fe20000000000 */
[----:B--2---:R-:W-:-:S03]  /*9e90*/  PRMT R15, R13, 0x7054, R15 ;  /* 0x000070540d0f7816 */ /* 0x004fc6000000000f */
[----:B------:R-:W-:Y:S01]  /*9ea0*/  LDS.U8 R13, [R0+0x3008] ;  /* 0x00300800000d7984 */ /* 0x000fe20000000000 */
[----:B---3--:R-:W-:-:S03]  /*9eb0*/  PRMT R17, R12, 0x7054, R17 ;  /* 0x000070540c117816 */ /* 0x008fc60000000011 */
[----:B------:R-:W2:Y:S02]  /*9ec0*/  LDS.U8 R12, [R3+0x3008] ;  /* 0x00300800030c7984 */ /* 0x000ea40000000000 */
[----:B--2---:R-:W-:Y:S02]  /*9ed0*/  PRMT R13, R12, 0x7604, R13 ;  /* 0x000076040c0d7816 */ /* 0x004fe4000000000d */
[----:B------:R-:W2:Y:S02]  /*9ee0*/  LDS.U8 R12, [R5+0x3008] ;  /* 0x00300800050c7984 */ /* 0x000ea40000000000 */
[----:B--2---:R-:W-:Y:S02]  /*9ef0*/  PRMT R12, R12, 0x7054, R13 ;  /* 0x000070540c0c7816 */ /* 0x004fe4000000000d */
[----:B------:R-:W-:Y:S02]  /*9f00*/  LDS.U8 R13, [R0+0x6800] ;  /* 0x00680000000d7984 */ /* 0x000fe40000000000 */
[----:B------:R-:W-:-:S02]  /*9f10*/  PRMT R159, R159, 0x654, R12 ;  /* 0x000006549f9f7816 */ /* 0x000fc4000000000c */
        /* <DEDUP_REMOVED lines=20> */
[----:B------:R-:W2:Y:S01]  /*a060*/  LDS.U8 R12, [R5+0x7008] ;  /* 0x00700800050c7984 */ /* 0x000ea20000000000 */
[----:B------:R-:W-:Y:S02]  /*a070*/  PRMT R14, R14, 0x7054, R18 ;  /* 0x000070540e0e7816 */ /* 0x000fe40000000012 */
[----:B------:R-:W-:Y:S02]  /*a080*/  PRMT R157, R157, 0x654, R15 ;  /* 0x000006549d9d7816 */ /* 0x000fe4000000000f */
[----:B------:R-:W-:Y:S02]  /*a090*/  PRMT R156, R156, 0x654, R14 ;  /* 0x000006549c9c7816 */ /* 0x000fe4000000000e */
[----:B------:R-:W-:-:S02]  /*a0a0*/  PRMT R158, R158, 0x654, R17 ;  /* 0x000006549e9e7816 */ /* 0x000fc40000000011 */
[----:B--2---:R-:W-:-:S04]  /*a0b0*/  PRMT R12, R12, 0x7054, R13 ;  /* 0x000070540c0c7816 */ /* 0x004fc8000000000d */
[----:B------:R-:W-:Y:S01]  /*a0c0*/  PRMT R155, R155, 0x654, R12 ;  /* 0x000006549b9b7816 */ /* 0x000fe2000000000c */
[----:B01----:R-:W-:Y:S06]  /*a0d0*/  @!P0 BRA `(.L_x_28) ;  /* 0x0000000000048947 */ /* 0x003fec0003800000 */
[----:B------:R-:W-:Y:S01]  /*a0e0*/  BPT.TRAP 0x1 ;  /* 0x000000040000795c */ /* 0x000fe20000300000 */
.L_x_28:
[----:B------:R-:W-:Y:S01]  /*a0f0*/  UISETP.GT.U32.AND UP0, UPT, UR43, 0x1, UPT ;  /* 0x000000012b00788c */ /* 0x000fe2000bf04070 */
[----:B------:R-:W-:-:S04]  /*a100*/  IMAD.U32 R12, RZ, RZ, UR5 ;  /* 0x00000005ff0c7e24 */ /* 0x000fc8000f8e00ff */
[----:B------:R-:W-:Y:S01]  /*a110*/  IMAD R12, R12, 0x8, R6 ;  /* 0x000000080c0c7824 */ /* 0x000fe200078e0206 */
[----:B------:R-:W-:-:S03]  /*a120*/  PLOP3.LUT P2, PT, PT, PT, UP0, 0x80, 0x0 ;  /* 0x000000000000781c */ /* 0x000fc60003f4f008 */
[----:B------:R-:W-:-:S05]  /*a130*/  VIADD R12, R12, 0x18 ;  /* 0x000000180c0c7836 */ /* 0x000fca0000000000 */
[----:B------:R-:W-:-:S04]  /*a140*/  PRMT R12, RZ, 0x654, R12 ;  /* 0x00000654ff0c7816 */ /* 0x000fc8000000000c */
[----:B------:R0:W-:Y:S01]  /*a150*/  SYNCS.ARRIVE.TRANS64.RED.A1T0 RZ, [R12+URZ], RZ ;  /* 0x000000ff0cff79a7 */ /* 0x0001e2000810043f */
[----:B------:R-:W-:Y:S05]  /*a160*/  @P2 BRA `(.L_x_29) ;  /* 0x0000000000042947 */ /* 0x000fea0003800000 */
[----:B------:R-:W-:Y:S01]  /*a170*/  BPT.TRAP 0x1 ;  /* 0x000000040000795c */ /* 0x000fe20000300000 */
.L_x_29:
        /* <DEDUP_REMOVED lines=59> */
[----:B------:R-:W-:Y:S04]  /*a530*/  LDS.U8 R17, [R0+0x3800] ;  /* 0x0038000000117984 */ /* 0x000fe80000000000 */
[----:B------:R-:W1:Y:S04]  /*a540*/  LDS.U8 R15, [R3+0x3800] ;  /* 0x00380000030f7984 */ /* 0x000e680000000000 */
[----:B------:R-:W-:Y:S04]  /*a550*/  STL.64 [R1+0x228], R36 ;  /* 0x0002282401007387 */ /* 0x000fe80000100a00 */
[----:B------:R-:W-:Y:S04]  /*a560*/  LDS.U8 R13, [R0+0x3808] ;  /* 0x00380800000d7984 */ /* 0x000fe80000000000 */
[----:B0-----:R-:W0:Y:S04]  /*a570*/  LDS.U8 R12, [R3+0x3808] ;  /* 0x00380800030c7984 */ /* 0x001e280000000000 */
[----:B------:R-:W-:Y:S04]  /*a580*/  STL.64 [R1+0x220], R34 ;  /* 0x0002202201007387 */ /* 0x000fe80000100a00 */
[----:B------:R-:W-:Y:S04]  /*a590*/  STL.64 [R1+0x218], R32 ;  /* 0x0002182001007387 */ /* 0x000fe80000100a00 */
[----:B------:R-:W-:Y:S04]  /*a5a0*/  STL.64 [R1+0x210], R30 ;  /* 0x0002101e01007387 */ /* 0x000fe80000100a00 */
[----:B------:R2:W-:Y:S04]  /*a5b0*/  STL.64 [R1+0x208], R28 ;  /* 0x0002081c01007387 */ /* 0x0005e80000100a00 */
[----:B------:R-:W-:Y:S04]  /*a5c0*/  LDS.U8 R166, [R4+0x4000] ;  /* 0x0040000004a67984 */ /* 0x000fe80000000000 */
[----:B------:R-:W-:Y:S04]  /*a5d0*/  LDS.U8 R167, [R4+0x4008] ;  /* 0x0040080004a77984 */ /* 0x000fe80000000000 */
[----:B--2---:R-:W2:Y:S04]  /*a5e0*/  LDL.LU R28, [R1] ;  /* 0x00000000011c7983 */ /* 0x004ea80000300800 */
        /* <DEDUP_REMOVED lines=30> */
[----:B-1----:R-:W-:-:S03]  /*a7d0*/  PRMT R15, R15, 0x7604, R17 ;  /* 0x000076040f0f7816 */ /* 0x002fc60000000011 */
[----:B------:R-:W2:Y:S01]  /*a7e0*/  LDL.LU R59, [R1+0x7c] ;  /* 0x00007c00013b7983 */ /* 0x000ea20000300800 */
[----:B0-----:R-:W-:-:S03]  /*a7f0*/  PRMT R17, R12, 0x7604, R13 ;  /* 0x000076040c117816 */ /* 0x001fc6000000000d */
[----:B------:R-:W2:Y:S04]  /*a800*/  LDL.LU R60, [R1+0x80] ;  /* 0x00008000013c7983 */ /* 0x000ea80000300800 */
[----:B------:R-:W2:Y:S04]  /*a810*/  LDL.LU R61, [R1+0x84] ;  /* 0x00008400013d7983 */ /* 0x000ea80000300800 */
[----:B------:R-:W2:Y:S04]  /*a820*/  LDL.LU R62, [R1+0x88] ;  /* 0x00008800013e7983 */ /* 0x000ea80000300800 */
[----:B------:R-:W2:Y:S04]  /*a830*/  LDL.LU R63, [R1+0x8c] ;  /* 0x00008c00013f7983 */ /* 0x000ea80000300800 */
[----:B------:R-:W2:Y:S04]  /*a840*/  LDL.LU R64, [R1+0x90] ;  /* 0x0000900001407983 */ /* 0x000ea80000300800 */
[----:B------:R-:W-:Y:S04]  /*a850*/  LDS.U8 R13, [R0+0x4000] ;  /* 0x00400000000d7984 */ /* 0x000fe80000000000 */
[----:B------:R-:W0:Y:S04]  /*a860*/  LDS.U8 R12, [R3+0x4000] ;  /* 0x00400000030c7984 */ /* 0x000e280000000000 */
        /* <DEDUP_REMOVED lines=36> */
[----:B0-----:R-:W-:-:S03]  /*aab0*/  PRMT R13, R12, 0x7604, R13 ;  /* 0x000076040c0d7816 */ /* 0x001fc6000000000d */
[----:B------:R-:W2:Y:S04]  /*aac0*/  LDL.LU R101, [R1+0x124] ;  /* 0x0001240001657983 */ /* 0x000ea80000300800 */
[----:B------:R-:W2:Y:S04]  /*aad0*/  LDL.LU R102, [R1+0x128] ;  /* 0x0001280001667983 */ /* 0x000ea80000300800 */
[----:B------:R-:W2:Y:S04]  /*aae0*/  LDL.LU R103, [R1+0x12c] ;  /* 0x00012c0001677983 */ /* 0x000ea80000300800 */
[----:B------:R-:W2:Y:S04]  /*aaf0*/  LDL.LU R104, [R1+0x130] ;  /* 0x0001300001687983 */ /* 0x000ea80000300800 */
[----:B------:R-:W2:Y:S04]  /*ab00*/  LDL.LU R105, [R1+0x134] ;  /* 0x0001340001697983 */ /* 0x000ea80000300800 */
        /* <DEDUP_REMOVED lines=42> */
[----:B------:R-:W2:Y:S01]  /*adb0*/  LDL.LU R146, [R1+0x1d8] ;  /* 0x0001d80001927983 */ /* 0x000ea20000300800 */
[----:B------:R-:W-:-:S03]  /*adc0*/  PRMT R166, R166, 0x654, R12 ;  /* 0x00000654a6a67816 */ /* 0x000fc6000000000c */
        /* <DEDUP_REMOVED lines=10> */
[----:B------:R-:W2:Y:S01]  /*ae70*/  LDL.LU R155, [R1+0x1fc] ;  /* 0x0001fc00019b7983 */ /* 0x000ea20000300800 */
[----:B------:R-:W-:Y:S01]  /*ae80*/  UIADD3 UR8, UR10, 0x4, URZ ;  /* 0x000000040a087890 */ /* 0x000fe2000fffe03f */
[----:B------:R-:W-:-:S02]  /*ae90*/  UMOV UR15, 0x40000040 ;  /* 0x40000040000f7882 */ /* 0x000fc40000000000 */
[----:B------:R-:W-:Y:S04]  /*aea0*/  LDS.U8 R160, [R4+0x7800] ;  /* 0x0078000004a07984 */ /* 0x000fe80000000000 */
[----:B------:R-:W-:Y:S01]  /*aeb0*/  LDS.U8 R161, [R4+0x7808] ;  /* 0x0078080004a17984 */ /* 0x000fe20000000000 */
[----:B------:R-:W-:-:S03]  /*aec0*/  UMOV UR14, UR8 ;  /* 0x00000008000e7c82 */ /* 0x000fc60008000000 */
[----:B------:R-:W1:Y:S04]  /*aed0*/  LDS.U8 R14, [R5+0x3800] ;  /* 0x00380000050e7984 */ /* 0x000e680000000000 */
[----:B------:R-:W3:Y:S04]  /*aee0*/  LDS.U8 R164, [R4+0x3800] ;  /* 0x0038000004a47984 */ /* 0x000ee80000000000 */
[----:B------:R-:W-:Y:S01]  /*aef0*/  LDS.U8 R165, [R4+0x3808] ;  /* 0x0038080004a57984 */ /* 0x000fe20000000000 */
[----:B0-----:R-:W-:-:S03]  /*af00*/  PRMT R13, R12, 0x7604, R13 ;  /* 0x000076040c0d7816 */ /* 0x001fc6000000000d */
[----:B------:R-:W-:Y:S04]  /*af10*/  LDS.U8 R162, [R4+0x8000] ;  /* 0x0080000004a27984 */ /* 0x000fe80000000000 */
[----:B------:R-:W0:Y:S01]  /*af20*/  LDS.U8 R12, [R5+0x4008] ;  /* 0x00400800050c7984 */ /* 0x000e220000000000 */
[----:B-1----:R-:W-:-:S03]  /*af30*/  PRMT R15, R14, 0x7054, R15 ;  /* 0x000070540e0f7816 */ /* 0x002fc6000000000f */
[----:B------:R-:W1:Y:S01]  /*af40*/  LDS.U8 R14, [R5+0x3808] ;  /* 0x00380800050e7984 */ /* 0x000e620000000000 */
[----:B------:R-:W-:Y:S01]  /*af50*/  UIADD3 UR5, UR5, 0x1, URZ ;  /* 0x0000000105057890 */ /* 0x000fe2000fffe03f */
[----:B---3--:R-:W-:Y:S02]  /*af60*/  PRMT R164, R164, 0x654, R15 ;  /* 0x00000654a4a47816 */ /* 0x008fe4000000000f */
[----:B0-----:R-:W-:Y:S02]  /*af70*/  PRMT R12, R12, 0x7054, R13 ;  /* 0x000070540c0c7816 */ /* 0x001fe4000000000d */
[----:B------:R-:W-:Y:S02]  /*af80*/  LDS.U8 R13, [R0+0x7800] ;  /* 0x00780000000d7984 */ /* 0x000fe40000000000 */
[----:B------:R-:W-:Y:S02]  /*af90*/  PRMT R167, R167, 0x654, R12 ;  /* 0x00000654a7a77816 */ /* 0x000fe4000000000c */
[----:B------:R-:W0:Y:S01]  /*afa0*/  LDS.U8 R12, [R3+0x7800] ;  /* 0x00780000030c7984 */ /* 0x000e220000000000 */
[----:B-1----:R-:W-:Y:S01]  /*afb0*/  PRMT R14, R14, 0x7054, R17 ;  /* 0x000070540e0e7816 */ /* 0x002fe20000000011 */
[----:B------:R-:W-:-:S03]  /*afc0*/  UISETP.NE.AND UP0, UPT, UR5, 0x3, UPT ;  /* 0x000000030500788c */ /* 0x000fc6000bf05270 */
[----:B------:R-:W-:Y:S02]  /*afd0*/  PRMT R165, R165, 0x654, R14 ;  /* 0x00000654a5a57816 */ /* 0x000fe4000000000e */
        /* <DEDUP_REMOVED lines=16> */
[----:B------:R-:W3:Y:S01]  /*b0e0*/  LDS.U8 R5, [R5+0x8008] ;  /* 0x0080080005057984 */ /* 0x000ee20000000000 */
[----:B-1----:R-:W-:Y:S01]  /*b0f0*/  PRMT R0, R3, 0x7604, R0 ;  /* 0x0000760403007816 */ /* 0x002fe20000000000 */
[----:B--2---:R-:W-:-:S06]  /*b100*/  WARPGROUP.ARRIVE ;  /* 0x00000000000079c5 */ /* 0x004fcc0000000000 */
[----:B------:R-:W-:Y:S01]  /*b110*/  QGMMA.64x256x32.F32.E4M3.E5M2 R28, R156, gdesc[UR12], R28, gsb0 ;  /* 0x03e0000c9c1c7df3 */ /* 0x000fe2000800281c */
[----:B------:R-:W-:Y:S01]  /*b120*/  USEL UR5, UR5, URZ, UP0 ;  /* 0x0000003f05057287 */ /* 0x000fe20008000000 */
[----:B0-----:R-:W-:Y:S02]  /*b130*/  PRMT R12, R12, 0x7054, R13 ;  /* 0x000070540c0c7816 */ /* 0x001fe4000000000d */
[----:B---3--:R-:W-:Y:S02]  /*b140*/  PRMT R5, R5, 0x7054, R0 ;  /* 0x0000705405057816 */ /* 0x008fe40000000000 */
[----:B------:R-:W-:Y:S01]  /*b150*/  PRMT R162, R162, 0x654, R12 ;  /* 0x00000654a2a27816 */ /* 0x000fe2000000000c */
        /* <DEDUP_REMOVED lines=132> */
[----:B------:R-:W0:Y:S02]  /*b9a0*/  LDS.U8 R4, [R4+0x8008] ;  /* 0x0080080004047984 */ /* 0x000e240000000000 */
[----:B0-----:R-:W-:Y:S01]  /*b9b0*/  PRMT R163, R4, 0x654, R5 ;  /* 0x0000065404a37816 */ /* 0x001fe20000000005 */
[----:B------:R-:W-:Y:S06]  /*b9c0*/  @!P0 BRA `(.L_x_30) ;  /* 0x0000000000048947 */ /* 0x000fec0003800000 */
[----:B------:R-:W-:Y:S01]  /*b9d0*/  BPT.TRAP 0x1 ;  /* 0x000000040000795c */ /* 0x000fe20000300000 */
.L_x_30:
[----:B------:R-:W-:Y:S04]  /*b9e0*/  BSSY B0, `(.L_x_31) ;  /* 0x0000004000007945 */ /* 0x000fe80003800000 */
[----:B------:R-:W-:Y:S05]  /*b9f0*/  @P1 BRA `(.L_x_32) ;  /* 0x0000000000081947 */ /* 0x000fea0003800000 */
[----:B------:R-:W0:Y:S02]  /*ba00*/  SYNCS.PHASECHK.TRANS64.TRYWAIT P1, [R11+URZ], R10 ;  /* 0x0000000a0b0075a7 */ /* 0x000e24000802017f */
[----:B0-----:R-:W-:Y:S05]  /*ba10*/  @!P1 BRA `(.L_x_33) ;  /* 0x000001bc00409947 */ /* 0x001fea0003800000 */
.L_x_32:
[----:B------:R-:W-:Y:S05]  /*ba20*/  BSYNC B0 ;  /* 0x0000000000007941 */ /* 0x000fea0003800000 */
.L_x_31:
[----:B0-----:R-:W-:Y:S01]  /*ba30*/  IMAD.SHL.U32 R10, R8, 0x8000, RZ ;  /* 0x00008000080a7824 */ /* 0x001fe200078e00ff */
[----:B------:R-:W-:Y:S05]  /*ba40*/  WARPSYNC.ALL ;  /* 0x0000000000007948 */ /* 0x000fea0003800000 */
[----:B------:R-:W-:-:S05]  /*ba50*/  LOP3.LUT R0, R10, R19, RZ, 0xfc, !PT ;  /* 0x000000130a007212 */ /* 0x000fca00078efcff */
        /* <DEDUP_REMOVED lines=23> */
[----:B------:R-:W3:Y:S04]  /*bbd0*/  LDS.U8 R152, [R4+0x800] ;  /* 0x0008000004987984 */ /* 0x000ee80000000000 */
[----:B------:R-:W-:Y:S04]  /*bbe0*/  LDS.U8 R158, [R4+0x5000] ;  /* 0x00500000049e7984 */ /* 0x000fe80000000000 */
        /* <DEDUP_REMOVED lines=31> */
[----:B0-----:R-:W-:Y:S02]  /*bde0*/  PRMT R11, R11, 0x7054, R12 ;  /* 0x000070540b0b7816 */ /* 0x001fe4000000000c */
[----:B--2---:R-:W-:Y:S02]  /*bdf0*/  PRMT R5, R5, 0x7054, R0 ;  /* 0x0000705405057816 */ /* 0x004fe40000000000 */
[----:B------:R-:W-:-:S02]  /*be00*/  PRMT R158, R158, 0x654, R11 ;  /* 0x000006549e9e7816 */ /* 0x000fc4000000000b */
[----:B------:R-:W-:Y:S01]  /*be10*/  PRMT R159, R4, 0x654, R5 ;  /* 0x00000654049f7816 */ /* 0x000fe20000000005 */
        /* <DEDUP_REMOVED lines=200> */
[----:B------:R0:W5:Y:S04]  /*caa0*/  LDL.LU.64 R158, [R1+0x3f0] ;  /* 0x0003f000019e7983 */ /* 0x0001680000300a00 */
[----:B------:R0:W5:Y:S04]  /*cab0*/  LDL.LU.64 R156, [R1+0x3e8] ;  /* 0x0003e800019c7983 */ /* 0x0001680000300a00 */
[----:B------:R0:W5:Y:S04]  /*cac0*/  LDL.LU.64 R154, [R1+0x3e0] ;  /* 0x0003e000019a7983 */ /* 0x0001680000300a00 */
[----:B------:R0:W5:Y:S04]  /*cad0*/  LDL.LU.64 R152, [R1+0x3d8] ;  /* 0x0003d80001987983 */ /* 0x0001680000300a00 */
        /* <DEDUP_REMOVED lines=58> */
[----:B------:R-:W-:Y:S01]  /*ce80*/  UISETP.GT.AND UP0, UPT, UR6, 0x2, UPT ;  /* 0x000000020600788c */ /* 0x000fe2000bf04270 */
[----:B------:R-:W-:Y:S01]  /*ce90*/  R2UR UR7, R8 ;  /* 0x00000000080772ca */ /* 0x000fe200000e0000 */
[----:B------:R-:W-:-:S04]  /*cea0*/  UIADD3 UR6, UR6, -0x1, URZ ;  /* 0xffffffff06067890 */ /* 0x000fc8000fffe03f */
[----:B------:R-:W-:Y:S01]  /*ceb0*/  PLOP3.LUT P1, PT, PT, PT, UP0, 0x80, 0x0 ;  /* 0x000000000000781c */ /* 0x000fe20003f2f008 */
[----:B--2---:R-:W-:-:S06]  /*cec0*/  WARPGROUP.ARRIVE ;  /* 0x00000000000079c5 */ /* 0x004fcc0000000000 */
[----:B------:R-:W-:Y:S03]  /*ced0*/  QGMMA.64x256x32.F32.E4M3.E5M2 R24, R160, gdesc[UR8], R24, gsb0 ;  /* 0x03e00008a0187df3 */ /* 0x000fe60008002818 */
[----:B------:R-:W-:-:S03]  /*cee0*/  WARPGROUP.DEPBAR.LE gsb0, 0x0 ;  /* 0x00008000000079c5 */ /* 0x000fc60000010000 */
[----:B0-----:R-:W-:Y:S05]  /*cef0*/  @P1 BRA `(.L_x_34) ;  /* 0xffffffa000d81947 */ /* 0x001fea000383ffff */
.L_x_26:
        /* <DEDUP_REMOVED lines=128> */
[----:B------:R-:W-:Y:S01]  /*d700*/  IMAD.MOV.U32 R9, RZ, RZ, 0x40000040 ;  /* 0x40000040ff097424 */ /* 0x000fe200078e00ff */
[----:B------:R-:W-:-:S02]  /*d710*/  LEA R8, R8, UR4, 0xb ;  /* 0x0000000408087c11 */ /* 0x000fc4000f8e58ff */
[----:B------:R-:W-:Y:S02]  /*d720*/  IADD3 R0, R6, R10, R19 ;  /* 0x0000000a06007210 */ /* 0x000fe40007ffe013 */
[----:B------:R-:W-:Y:S02]  /*d730*/  R2UR UR6, R8 ;  /* 0x00000000080672ca */ /* 0x000fe400000e0000 */
[----:B------:R-:W-:Y:S01]  /*d740*/  R2UR UR7, R9 ;  /* 0x00000000090772ca */ /* 0x000fe200000e0000 */
[----:B--2--5:R-:W-:-:S12]  /*d750*/  WARPGROUP.ARRIVE ;  /* 0x00000000000079c5 */ /* 0x024fd80000000000 */
        /* <DEDUP_REMOVED lines=144> */
[----:B------:R-:W-:-:S03]  /*e060*/  IMAD.MOV.U32 R235, RZ, RZ, R57 ;  /* 0x000000ffffeb7224 */ /* 0x000fc600078e0039 */
        /* <DEDUP_REMOVED lines=33> */
[----:B------:R-:W-:-:S02]  /*e280*/  R2UR UR6, R8 ;  /* 0x00000000080672ca */ /* 0x000fc400000e0000 */
[----:B------:R-:W-:Y:S01]  /*e290*/  R2UR UR7, R9 ;  /* 0x00000000090772ca */ /* 0x000fe200000e0000 */
[----:B--2---:R-:W-:-:S12]  /*e2a0*/  WARPGROUP.ARRIVE ;  /* 0x00000000000079c5 */ /* 0x004fd80000000000 */
        /* <DEDUP_REMOVED lines=100> */
[----:B------:R-:W-:Y:S02]  /*e8f0*/  IMAD.IADD R3, R20, 0x1, R0 ;  /* 0x0000000114037824 */ /* 0x000fe400078e0200 */
[----:B------:R-:W-:Y:S02]  /*e900*/  IMAD.MOV.U32 R149, RZ, RZ, R5 ;  /* 0x000000ffff957224 */ /* 0x000fe400078e0005 */
[----:B------:R-:W-:Y:S01]  /*e910*/  IMAD.MOV.U32 R150, RZ, RZ, R4 ;  /* 0x000000ffff967224 */ /* 0x000fe200078e0004 */
[----:B------:R-:W-:Y:S04]  /*e920*/  LDS.U8 R5, [R0+0x1808] ;  /* 0x0018080000057984 */ /* 0x000fe80000000000 */
[----:B------:R-:W0:Y:S01]  /*e930*/  LDS.U8 R4, [R3+0x1808] ;  /* 0x0018080003047984 */ /* 0x000e220000000000 */
[----:B------:R-:W-:-:S02]  /*e940*/  IMAD.MOV.U32 R147, RZ, RZ, R11 ;  /* 0x000000ffff937224 */ /* 0x000fc400078e000b */
[----:B------:R-:W-:Y:S01]  /*e950*/  IMAD.MOV.U32 R148, RZ, RZ, R10 ;  /* 0x000000ffff947224 */ /* 0x000fe200078e000a */
[----:B------:R-:W-:Y:S04]  /*e960*/  LDS.U8 R11, [R0+0x1800] ;  /* 0x00180000000b7984 */ /* 0x000fe80000000000 */
[----:B------:R-:W1:Y:S01]  /*e970*/  LDS.U8 R10, [R3+0x1800] ;  /* 0x00180000030a7984 */ /* 0x000e620000000000 */
[----:B------:R-:W-:Y:S02]  /*e980*/  IMAD.MOV.U32 R144, RZ, RZ, R14 ;  /* 0x000000ffff907224 */ /* 0x000fe400078e000e */
[----:B------:R-:W-:Y:S02]  /*e990*/  IMAD.MOV.U32 R145, RZ, RZ, R13 ;  /* 0x000000ffff917224 */ /* 0x000fe400078e000d */
[----:B------:R-:W-:Y:S01]  /*e9a0*/  IMAD.MOV.U32 R146, RZ, RZ, R12 ;  /* 0x000000ffff927224 */ /* 0x000fe200078e000c */
[----:B------:R-:W-:Y:S01]  /*e9b0*/  LDS.U8 R13, [R0+0x2000] ;  /* 0x00200000000d7984 */ /* 0x000fe20000000000 */
[----:B------:R-:W-:-:S03]  /*e9c0*/  IMAD.MOV.U32 R143, RZ, RZ, R15 ;  /* 0x000000ffff8f7224 */ /* 0x000fc600078e000f */
[----:B------:R-:W3:Y:S01]  /*e9d0*/  LDS.U8 R12, [R3+0x2000] ;  /* 0x00200000030c7984 */ /* 0x000ee20000000000 */
[----:B0-----:R-:W-:Y:S01]  /*e9e0*/  PRMT R14, R4, 0x7604, R5 ;  /* 0x00007604040e7816 */ /* 0x001fe20000000005 */
[----:B------:R-:W-:-:S05]  /*e9f0*/  IMAD.IADD R4, R7, 0x1, R0 ;  /* 0x0000000107047824 */ /* 0x000fca00078e0200 */
[----:B------:R-:W0:Y:S01]  /*ea00*/  LDS.U8 R5, [R4+0x2000] ;  /* 0x0020000004057984 */ /* 0x000e220000000000 */
[----:B-1----:R-:W-:-:S03]  /*ea10*/  PRMT R15, R10, 0x7604, R11 ;  /* 0x000076040a0f7816 */ /* 0x002fc6000000000b */
[----:B------:R-:W1:Y:S01]  /*ea20*/  LDS.U8 R10, [R4+0x1808] ;  /* 0x00180800040a7984 */ /* 0x000e620000000000 */
[----:B---3--:R-:W-:Y:S01]  /*ea30*/  PRMT R13, R12, 0x7604, R13 ;  /* 0x000076040c0d7816 */ /* 0x008fe2000000000d */
[----:B------:R-:W-:Y:S02]  /*ea40*/  IMAD.IADD R7, R7, 0x1, R3 ;  /* 0x0000000107077824 */ /* 0x000fe400078e0203 */
[----:B------:R-:W-:Y:S01]  /*ea50*/  LDS.U8 R11, [R4+0x1800] ;  /* 0x00180000040b7984 */ /* 0x000fe20000000000 */
[----:B0-----:R-:W-:-:S03]  /*ea60*/  PRMT R13, R5, 0x7054, R13 ;  /* 0x00007054050d7816 */ /* 0x001fc6000000000d */
[----:B------:R-:W-:Y:S01]  /*ea70*/  LDS.U8 R5, [R3+0x2008] ;  /* 0x0020080003057984 */ /* 0x000fe20000000000 */
[----:B-1----:R-:W-:-:S03]  /*ea80*/  PRMT R12, R10, 0x7054, R14 ;  /* 0x000070540a0c7816 */ /* 0x002fc6000000000e */
[----:B------:R-:W0:Y:S01]  /*ea90*/  LDS.U8 R10, [R0+0x2008] ;  /* 0x00200800000a7984 */ /* 0x000e220000000000 */
[----:B------:R-:W-:-:S03]  /*eaa0*/  IMAD.MOV.U32 R136, RZ, RZ, R152 ;  /* 0x000000ffff887224 */ /* 0x000fc600078e0098 */
[----:B------:R-:W1:Y:S01]  /*eab0*/  LDS.U8 R152, [R7+0x1800] ;  /* 0x0018000007987984 */ /* 0x000e620000000000 */
[----:B------:R-:W-:Y:S02]  /*eac0*/  IMAD.MOV.U32 R133, RZ, RZ, R155 ;  /* 0x000000ffff857224 */ /* 0x000fe400078e009b */
[----:B------:R-:W-:Y:S01]  /*ead0*/  IMAD.MOV.U32 R134, RZ, RZ, R154 ;  /* 0x000000ffff867224 */ /* 0x000fe200078e009a */
[----:B------:R-:W-:Y:S01]  /*eae0*/  LDS.U8 R155, [R7+0x2008] ;  /* 0x00200800079b7984 */ /* 0x000fe20000000000 */
[----:B------:R-:W-:-:S03]  /*eaf0*/  IMAD.MOV.U32 R135, RZ, RZ, R153 ;  /* 0x000000ffff877224 */ /* 0x000fc600078e0099 */
[----:B------:R-:W-:Y:S04]  /*eb00*/  LDS.U8 R153, [R7+0x1808] ;  /* 0x0018080007997984 */ /* 0x000fe80000000000 */
[----:B------:R-:W-:Y:S01]  /*eb10*/  LDS.U8 R154, [R7+0x2000] ;  /* 0x00200000079a7984 */ /* 0x000fe20000000000 */
[----:B0-----:R-:W-:-:S03]  /*eb20*/  PRMT R10, R5, 0x7604, R10 ;  /* 0x00007604050a7816 */ /* 0x001fc6000000000a */
[----:B------:R-:W0:Y:S01]  /*eb30*/  LDS.U8 R5, [R4+0x2008] ;  /* 0x0020080004057984 */ /* 0x000e220000000000 */
[----:B------:R-:W-:-:S04]  /*eb40*/  PRMT R11, R11, 0x7054, R15 ;  /* 0x000070540b0b7816 */ /* 0x000fc8000000000f */
[----:B-1----:R-:W-:Y:S01]  /*eb50*/  PRMT R152, R152, 0x654, R11 ;  /* 0x0000065498987816 */ /* 0x002fe2000000000b */
[----:B------:R-:W-:Y:S02]  /*eb60*/  IMAD.MOV.U32 R11, RZ, RZ, 0x40000040 ;  /* 0x40000040ff0b7424 */ /* 0x000fe400078e00ff */
[----:B------:R-:W-:Y:S02]  /*eb70*/  IMAD.MOV.U32 R57, RZ, RZ, R235 ;  /* 0x000000ffff397224 */ /* 0x000fe400078e00eb */
[----:B------:R-:W-:Y:S01]  /*eb80*/  IMAD.MOV.U32 R58, RZ, RZ, R234 ;  /* 0x000000ffff3a7224 */ /* 0x000fe200078e00ea */
[----:B------:R-:W-:Y:S01]  /*eb90*/  R2UR UR7, R11 ;  /* 0x000000000b0772ca */ /* 0x000fe200000e0000 */
        /* <DEDUP_REMOVED lines=11> */
[----:B0-----:R-:W-:Y:S01]  /*ec50*/  PRMT R5, R5, 0x7054, R10 ;  /* 0x0000705405057816 */ /* 0x001fe2000000000a */
[----:B------:R-:W-:Y:S02]  /*ec60*/  VIADD R10, R8, 0x2 ;  /* 0x00000002080a7836 */ /* 0x000fe40000000000 */
[----:B------:R-:W-:Y:S02]  /*ec70*/  IMAD.MOV.U32 R70, RZ, RZ, R222 ;  /* 0x000000ffff467224 */ /* 0x000fe400078e00de */
[----:B------:R-:W-:Y:S01]  /*ec80*/  IMAD.MOV.U32 R71, RZ, RZ, R221 ;  /* 0x000000ffff477224 */ /* 0x000fe200078e00dd */
[----:B------:R-:W-:Y:S01]  /*ec90*/  R2UR UR6, R10 ;  /* 0x000000000a0672ca */ /* 0x000fe200000e0000 */
        /* <DEDUP_REMOVED lines=67> */
[----:B------:R-:W-:-:S02]  /*f0d0*/  PRMT R153, R153, 0x654, R12 ;  /* 0x0000065499997816 */ /* 0x000fc4000000000c */
[----:B------:R-:W-:Y:S02]  /*f0e0*/  PRMT R154, R154, 0x654, R13 ;  /* 0x000006549a9a7816 */ /* 0x000fe4000000000d */
[----:B------:R-:W-:-:S04]  /*f0f0*/  PRMT R155, R155, 0x654, R5 ;  /* 0x000006549b9b7816 */ /* 0x000fc80000000005 */
[----:B--2---:R-:W-:-:S06]  /*f100*/  WARPGROUP.ARRIVE ;  /* 0x00000000000079c5 */ /* 0x004fcc0000000000 */
[----:B------:R-:W-:Y:S01]  /*f110*/  QGMMA.64x256x32.F32.E4M3.E5M2 R24, R152, gdesc[UR4], R24, gsb0 ;  /* 0x03e0000498187df3 */ /* 0x000fe20008002818 */
[----:B------:R-:W-:Y:S02]  /*f120*/  R2UR UR6, R10 ;  /* 0x000000000a0672ca */ /* 0x000fe400000e0000 */
        /* <DEDUP_REMOVED lines=65> */
[----:B------:R-:W-:Y:S04]  /*f540*/  LDS.U8 R14, [R0+0x5800] ;  /* 0x00580000000e7984 */ /* 0x000fe80000000000 */
[----:B------:R-:W1:Y:S04]  /*f550*/  LDS.U8 R13, [R3+0x5800] ;  /* 0x00580000030d7984 */ /* 0x000e680000000000 */
        /* <DEDUP_REMOVED lines=65> */
[----:B------:R-:W0:Y:S01]  /*f970*/  LDS.U8 R5, [R3+0x6000] ;  /* 0x0060000003057984 */ /* 0x000e220000000000 */
[----:B------:R-:W-:-:S03]  /*f980*/  R2UR UR7, R11 ;  /* 0x000000000b0772ca */ /* 0x000fc600000e0000 */
[----:B------:R-:W-:Y:S01]  /*f990*/  LDS.U8 R12, [R0+0x5808] ;  /* 0x00580800000c7984 */ /* 0x000fe20000000000 */
[----:B-1----:R-:W-:-:S03]  /*f9a0*/  PRMT R14, R13, 0x7604, R14 ;  /* 0x000076040d0e7816 */ /* 0x002fc6000000000e */
[----:B------:R-:W1:Y:S04]  /*f9b0*/  LDS.U8 R11, [R3+0x5808] ;  /* 0x00580800030b7984 */ /* 0x000e680000000000 */
[----:B------:R-:W-:Y:S04]  /*f9c0*/  LDS.U8 R152, [R7+0x5800] ;  /* 0x0058000007987984 */ /* 0x000fe80000000000 */
[----:B------:R-:W-:Y:S04]  /*f9d0*/  LDS.U8 R153, [R7+0x5808] ;  /* 0x0058080007997984 */ /* 0x000fe80000000000 */
[----:B------:R-:W-:Y:S04]  /*f9e0*/  LDS.U8 R154, [R7+0x6000] ;  /* 0x00600000079a7984 */ /* 0x000fe80000000000 */
[----:B------:R-:W-:Y:S01]  /*f9f0*/  LDS.U8 R155, [R7+0x6008] ;  /* 0x00600800079b7984 */ /* 0x000fe20000000000 */
[----:B0-----:R-:W-:-:S03]  /*fa00*/  PRMT R13, R5, 0x7604, R10 ;  /* 0x00007604050d7816 */ /* 0x001fc6000000000a */
[----:B------:R-:W0:Y:S04]  /*fa10*/  LDS.U8 R10, [R4+0x5808] ;  /* 0x00580800040a7984 */ /* 0x000e280000000000 */
[----:B------:R-:W3:Y:S01]  /*fa20*/  LDS.U8 R5, [R4+0x6000] ;  /* 0x0060000004057984 */ /* 0x000ee20000000000 */
[----:B-1----:R-:W-:-:S03]  /*fa30*/  PRMT R12, R11, 0x7604, R12 ;  /* 0x000076040b0c7816 */ /* 0x002fc6000000000c */
[----:B------:R-:W-:Y:S01]  /*fa40*/  LDS.U8 R11, [R4+0x5800] ;  /* 0x00580000040b7984 */ /* 0x000fe20000000000 */
[----:B0-----:R-:W-:-:S03]  /*fa50*/  PRMT R12, R10, 0x7054, R12 ;  /* 0x000070540a0c7816 */ /* 0x001fc6000000000c */
[----:B------:R-:W-:Y:S01]  /*fa60*/  LDS.U8 R10, [R0+0x6008] ;  /* 0x00600800000a7984 */ /* 0x000fe20000000000 */
[----:B---3--:R-:W-:-:S03]  /*fa70*/  PRMT R13, R5, 0x7054, R13 ;  /* 0x00007054050d7816 */ /* 0x008fc6000000000d */
[----:B------:R-:W0:Y:S02]  /*fa80*/  LDS.U8 R5, [R3+0x6008] ;  /* 0x0060080003057984 */ /* 0x000e240000000000 */
[----:B0-----:R-:W-:Y:S02]  /*fa90*/  PRMT R10, R5, 0x7604, R10 ;  /* 0x00007604050a7816 */ /* 0x001fe4000000000a */
[----:B------:R-:W0:Y:S01]  /*faa0*/  LDS.U8 R5, [R4+0x6008] ;  /* 0x0060080004057984 */ /* 0x000e220000000000 */
[----:B------:R-:W-:Y:S02]  /*fab0*/  PRMT R11, R11, 0x7054, R14 ;  /* 0x000070540b0b7816 */ /* 0x000fe4000000000e */
[----:B------:R-:W-:Y:S02]  /*fac0*/  PRMT R153, R153, 0x654, R12 ;  /* 0x0000065499997816 */ /* 0x000fe4000000000c */
[----:B------:R-:W-:Y:S02]  /*fad0*/  PRMT R152, R152, 0x654, R11 ;  /* 0x0000065498987816 */ /* 0x000fe4000000000b */
[----:B------:R-:W-:-:S02]  /*fae0*/  PRMT R154, R154, 0x654, R13 ;  /* 0x000006549a9a7816 */ /* 0x000fc4000000000d */
[----:B0-----:R-:W-:-:S04]  /*faf0*/  PRMT R5, R5, 0x7054, R10 ;  /* 0x0000705405057816 */ /* 0x001fc8000000000a */
[----:B------:R-:W-:-:S04]  /*fb00*/  PRMT R155, R155, 0x654, R5 ;  /* 0x000006549b9b7816 */ /* 0x000fc80000000005 */
[----:B--2---:R-:W-:-:S06]  /*fb10*/  WARPGROUP.ARRIVE ;  /* 0x00000000000079c5 */ /* 0x004fcc0000000000 */
[----:B------:R-:W-:Y:S03]  /*fb20*/  QGMMA.64x256x32.F32.E4M3.E5M2 R24, R152, gdesc[UR4], R24, gsb0 ;  /* 0x03e0000498187df3 */ /* 0x000fe60008002818 */
[----:B------:R-:W-:Y:S02]  /*fb30*/  WARPGROUP.DEPBAR.LE gsb0, 0x0 ;  /* 0x00008000000079c5 */ /* 0x000fe40000010000 */
[----:B------:R-:W-:Y:S04]  /*fb40*/  LDS.U8 R14, [R0+0x2800] ;  /* 0x00280000000e7984 */ /* 0x000fe80000000000 */
[----:B------:R-:W0:Y:S04]  /*fb50*/  LDS.U8 R13, [R3+0x2800] ;  /* 0x00280000030d7984 */ /* 0x000e280000000000 */
[----:B------:R-:W-:Y:S04]  /*fb60*/  LDS.U8 R10, [R0+0x3000] ;  /* 0x00300000000a7984 */ /* 0x000fe80000000000 */
[----:B------:R-:W1:Y:S04]  /*fb70*/  LDS.U8 R5, [R3+0x3000] ;  /* 0x0030000003057984 */ /* 0x000e680000000000 */
[----:B------:R-:W-:Y:S04]  /*fb80*/  LDS.U8 R12, [R0+0x2808] ;  /* 0x00280800000c7984 */ /* 0x000fe80000000000 */
[----:B------:R-:W2:Y:S04]  /*fb90*/  LDS.U8 R11, [R3+0x2808] ;  /* 0x00280800030b7984 */ /* 0x000ea80000000000 */
[----:B------:R-:W-:Y:S04]  /*fba0*/  LDS.U8 R159, [R7+0x3008] ;  /* 0x00300800079f7984 */ /* 0x000fe80000000000 */
[----:B------:R-:W-:Y:S04]  /*fbb0*/  LDS.U8 R152, [R7+0x6800] ;  /* 0x0068000007987984 */ /* 0x000fe80000000000 */
[----:B------:R-:W-:Y:S04]  /*fbc0*/  LDS.U8 R153, [R7+0x6808] ;  /* 0x0068080007997984 */ /* 0x000fe80000000000 */
[----:B------:R-:W-:Y:S04]  /*fbd0*/  LDS.U8 R154, [R7+0x7000] ;  /* 0x00700000079a7984 */ /* 0x000fe80000000000 */
[----:B------:R-:W-:Y:S01]  /*fbe0*/  LDS.U8 R156, [R7+0x2800] ;  /* 0x00280000079c7984 */ /* 0x000fe20000000000 */
[----:B0-----:R-:W-:-:S03]  /*fbf0*/  PRMT R14, R13, 0x7604, R14 ;  /* 0x000076040d0e7816 */ /* 0x001fc6000000000e */
[----:B------:R-:W-:Y:S04]  /*fc00*/  LDS.U8 R157, [R7+0x2808] ;  /* 0x00280800079d7984 */ /* 0x000fe80000000000 */
[----:B------:R-:W-:Y:S01]  /*fc10*/  LDS.U8 R158, [R7+0x3000] ;  /* 0x00300000079e7984 */ /* 0x000fe20000000000 */
[----:B-1----:R-:W-:-:S03]  /*fc20*/  PRMT R13, R5, 0x7604, R10 ;  /* 0x00007604050d7816 */ /* 0x002fc6000000000a */
[----:B------:R-:W-:Y:S04]  /*fc30*/  LDS.U8 R155, [R7+0x7008] ;  /* 0x00700800079b7984 */ /* 0x000fe80000000000 */
[----:B------:R-:W0:Y:S04]  /*fc40*/  LDS.U8 R10, [R4+0x2808] ;  /* 0x00280800040a7984 */ /* 0x000e280000000000 */
[----:B------:R-:W1:Y:S01]  /*fc50*/  LDS.U8 R5, [R4+0x3000] ;  /* 0x0030000004057984 */ /* 0x000e620000000000 */
[----:B--2---:R-:W-:-:S03]  /*fc60*/  PRMT R12, R11, 0x7604, R12 ;  /* 0x000076040b0c7816 */ /* 0x004fc6000000000c */
[----:B------:R-:W-:Y:S01]  /*fc70*/  LDS.U8 R11, [R4+0x2800] ;  /* 0x00280000040b7984 */ /* 0x000fe20000000000 */
[----:B0-----:R-:W-:-:S03]  /*fc80*/  PRMT R12, R10, 0x7054, R12 ;  /* 0x000070540a0c7816 */ /* 0x001fc6000000000c */
[----:B------:R-:W-:Y:S01]  /*fc90*/  LDS.U8 R10, [R0+0x3008] ;  /* 0x00300800000a7984 */ /* 0x000fe20000000000 */
[----:B-1----:R-:W-:-:S03]  /*fca0*/  PRMT R13, R5, 0x7054, R13 ;  /* 0x00007054050d7816 */ /* 0x002fc6000000000d */
        /* <DEDUP_REMOVED lines=32> */
[----:B------:R-:W-:Y:S01]  /*feb0*/  PRMT R155, R155, 0x654, R5 ;  /* 0x000006549b9b7816 */ /* 0x000fe20000000005 */
[----:B------:R-:W-:Y:S06]  /*fec0*/  @!P0 BRA `(.L_x_35) ;  /* 0x0000000000048947 */ /* 0x000fec0003800000 */
[----:B------:R-:W-:Y:S01]  /*fed0*/  BPT.TRAP 0x1 ;  /* 0x000000040000795c */ /* 0x000fe20000300000 */
.L_x_35:
        /* <DEDUP_REMOVED lines=9> */
.L_x_36:
[----:B------:R-:W-:Y:S04]  /*ff70*/  LDS.U8 R12, [R0+0x3800] ;  /* 0x00380000000c7984 */ /* 0x000fe80000000000 */
[----:B------:R-:W1:Y:S04]  /*ff80*/  LDS.U8 R11, [R3+0x3800] ;  /* 0x00380000030b7984 */ /* 0x000e680000000000 */
[----:B------:R-:W-:Y:S04]  /*ff90*/  LDS.U8 R9, [R0+0x3808] ;  /* 0x0038080000097984 */ /* 0x000fe80000000000 */
[----:B0-----:R-:W0:Y:S04]  /*ffa0*/  LDS.U8 R5, [R3+0x3808] ;  /* 0x0038080003057984 */ /* 0x001e280000000000 */
[----:B------:R-:W-:Y:S04]  /*ffb0*/  STL.64 [R1+0x5e0], R154 ;  /* 0x0005e09a01007387 */ /* 0x000fe80000100a00 */
[----:B------:R-:W-:Y:S04]  /*ffc0*/  STL.64 [R1+0x5d8], R152 ;  /* 0x0005d89801007387 */ /* 0x000fe80000100a00 */
[----:B------:R-:W-:Y:S04]  /*ffd0*/  STL.64 [R1+0x5d0], R150 ;  /* 0x0005d09601007387 */ /* 0x000fe80000100a00 */
[----:B------:R-:W-:Y:S04]  /*ffe0*/  STL.64 [R1+0x5c8], R148 ;  /* 0x0005c89401007387 */ /* 0x000fe80000100a00 */
[----:B------:R-:W-:Y:S04]  /*fff0*/  STL.64 [R1+0x5c0], R146 ;  /* 0x0005c09201007387 */ /* 0x000fe80000100a00 */
[----:B------:R-:W-:Y:S04]  /*10000*/  STL.64 [R1+0x5b8], R144 ;  /* 0x0005b89001007387 */ /* 0x000fe80000100a00 */
[----:B------:R-:W-:Y:S01]  /*10010*/  STL.64 [R1+0x5b0], R142 ;  /* 0x0005b08e01007387 */ /* 0x000fe20000100a00 */
[----:B-1----:R-:W-:-:S03]  /*10020*/  PRMT R11, R11, 0x7604, R12 ;  /* 0x000076040b0b7816 */ /* 0x002fc6000000000c */
[----:B------:R-:W-:Y:S04]  /*10030*/  STL.64 [R1+0x5a8], R140 ;  /* 0x0005a88c01007387 */ /* 0x000fe80000100a00 */
[----:B------:R-:W-:Y:S01]  /*10040*/  STL.64 [R1+0x5a0], R138 ;  /* 0x0005a08a01007387 */ /* 0x000fe20000100a00 */
[----:B0-----:R-:W-:-:S03]  /*10050*/  PRMT R12, R5, 0x7604, R9 ;  /* 0x00007604050c7816 */ /* 0x001fc60000000009 */
[----:B------:R-:W-:Y:S04]  /*10060*/  STL.64 [R1+0x598], R136 ;  /* 0x0005988801007387 */ /* 0x000fe80000100a00 */
[----:B------:R-:W-:Y:S04]  /*10070*/  LDS.U8 R9, [R0+0x4000] ;  /* 0x0040000000097984 */ /* 0x000fe80000000000 */
[----:B------:R-:W0:Y:S04]  /*10080*/  LDS.U8 R5, [R3+0x4000] ;  /* 0x0040000003057984 */ /* 0x000e280000000000 */
        /* <DEDUP_REMOVED lines=10> */
[----:B0-----:R-:W-:-:S03]  /*10130*/  PRMT R9, R5, 0x7604, R9 ;  /* 0x0000760405097816 */ /* 0x001fc60000000009 */
[----:B------:R-:W-:Y:S04]  /*10140*/  STL.64 [R1+0x540], R114 ;  /* 0x0005407201007387 */ /* 0x000fe80000100a00 */
[----:B------:R-:W-:Y:S04]  /*10150*/  STL.64 [R1+0x538], R112 ;  /* 0x0005387001007387 */ /* 0x000fe80000100a00 */
[----:B------:R-:W0:Y:S04]  /*10160*/  LDS.U8 R5, [R4+0x4000] ;  /* 0x0040000004057984 */ /* 0x000e280000000000 */
[----:B------:R-:W-:Y:S04]  /*10170*/  STL.64 [R1+0x530], R110 ;  /* 0x0005306e01007387 */ /* 0x000fe80000100a00 */
[----:B------:R-:W-:Y:S04]  /*10180*/  STL.64 [R1+0x528], R108 ;  /* 0x0005286c01007387 */ /* 0x000fe80000100a00 */
[----:B------:R-:W-:Y:S04]  /*10190*/  STL.64 [R1+0x520], R106 ;  /* 0x0005206a01007387 */ /* 0x000fe80000100a00 */
[----:B------:R-:W-:Y:S04]  /*101a0*/  STL.64 [R1+0x518], R104 ;  /* 0x0005186801007387 */ /* 0x000fe80000100a00 */
[----:B------:R-:W-:Y:S04]  /*101b0*/  STL.64 [R1+0x510], R102 ;  /* 0x0005106601007387 */ /* 0x000fe80000100a00 */
[----:B------:R-:W1:Y:S04]  /*101c0*/  LDS.U8 R166, [R7+0x4000] ;  /* 0x0040000007a67984 */ /* 0x000e680000000000 */
        /* <DEDUP_REMOVED lines=34> */
[----:B------:R-:W-:Y:S04]  /*103f0*/  STL.64 [R1+0x400], R34 ;  /* 0x0004002201007387 */ /* 0x000fe80000100a00 */
[----:B------:R-:W-:Y:S04]  /*10400*/  STL.64 [R1+0x3f8], R32 ;  /* 0x0003f82001007387 */ /* 0x000fe80000100a00 */
[----:B------:R-:W-:Y:S01]  /*10410*/  STL.64 [R1+0x3f0], R30 ;  /* 0x0003f01e01007387 */ /* 0x000fe20000100a00 */
[----:B-1----:R-:W-:-:S03]  /*10420*/  PRMT R166, R166, 0x654, R5 ;  /* 0x00000654a6a67816 */ /* 0x002fc60000000005 */
[----:B------:R0:W-:Y:S04]  /*10430*/  STL.64 [R1+0x3e8], R28 ;  /* 0x0003e81c01007387 */ /* 0x0001e80000100a00 */
[----:B------:R-:W-:Y:S04]  /*10440*/  LDS.U8 R9, [R0+0x4008] ;  /* 0x0040080000097984 */ /* 0x000fe80000000000 */
[----:B------:R-:W1:Y:S04]  /*10450*/  LDS.U8 R5, [R3+0x4008] ;  /* 0x0040080003057984 */ /* 0x000e680000000000 */
        /* <DEDUP_REMOVED lines=40> */
[----:B-1----:R-:W-:-:S03]  /*106e0*/  PRMT R9, R5, 0x7604, R9 ;  /* 0x0000760405097816 */ /* 0x002fc60000000009 */
[----:B------:R-:W2:Y:S04]  /*106f0*/  LDL.LU.64 R108, [R1+0x140] ;  /* 0x00014000016c7983 */ /* 0x000ea80000300a00 */
[----:B------:R-:W2:Y:S04]  /*10700*/  LDL.LU.64 R110, [R1+0x148] ;  /* 0x00014800016e7983 */ /* 0x000ea80000300a00 */
[----:B------:R-:W2:Y:S04]  /*10710*/  LDL.LU.64 R112, [R1+0x150] ;  /* 0x0001500001707983 */ /* 0x000ea80000300a00 */
[----:B------:R-:W2:Y:S04]  /*10720*/  LDL.LU.64 R114, [R1+0x158] ;  /* 0x0001580001727983 */ /* 0x000ea80000300a00 */
[----:B------:R-:W2:Y:S04]  /*10730*/  LDL.LU.64 R116, [R1+0x160] ;  /* 0x0001600001747983 */ /* 0x000ea80000300a00 */
[----:B------:R-:W0:Y:S04]  /*10740*/  LDS.U8 R5, [R4+0x4008] ;  /* 0x0040080004057984 */ /* 0x000e280000000000 */
[----:B------:R-:W2:Y:S04]  /*10750*/  LDL.LU.64 R118, [R1+0x168] ;  /* 0x0001680001767983 */ /* 0x000ea80000300a00 */
[----:B------:R-:W2:Y:S04]  /*10760*/  LDL.LU.64 R120, [R1+0x170] ;  /* 0x0001700001787983 */ /* 0x000ea80000300a00 */
[----:B------:R-:W2:Y:S04]  /*10770*/  LDL.LU.64 R122, [R1+0x178] ;  /* 0x00017800017a7983 */ /* 0x000ea80000300a00 */
[----:B------:R-:W2:Y:S04]  /*10780*/  LDL.LU.64 R124, [R1+0x180] ;  /* 0x00018000017c7983 */ /* 0x000ea80000300a00 */
[----:B------:R-:W2:Y:S04]  /*10790*/  LDL.LU.64 R126, [R1+0x188] ;  /* 0x00018800017e7983 */ /* 0x000ea80000300a00 */
[----:B------:R-:W1:Y:S04]  /*107a0*/  LDS.U8 R167, [R7+0x4008] ;  /* 0x0040080007a77984 */ /* 0x000e680000000000 */
        /* <DEDUP_REMOVED lines=14> */
[----:B0-----:R-:W-:-:S03]  /*10890*/  PRMT R5, R5, 0x7054, R9 ;  /* 0x0000705405057816 */ /* 0x001fc60000000009 */
[----:B------:R-:W-:Y:S01]  /*108a0*/  LDS.U8 R9, [R0+0x7800] ;  /* 0x0078000000097984 */ /* 0x000fe20000000000 */
[----:B-1----:R-:W-:-:S03]  /*108b0*/  PRMT R167, R167, 0x654, R5 ;  /* 0x00000654a7a77816 */ /* 0x002fc60000000005 */
[----:B------:R-:W0:Y:S04]  /*108c0*/  LDS.U8 R5, [R3+0x7800] ;  /* 0x0078000003057984 */ /* 0x000e280000000000 */
[----:B------:R-:W-:Y:S04]  /*108d0*/  LDS.U8 R160, [R7+0x7800] ;  /* 0x0078000007a07984 */ /* 0x000fe80000000000 */
[----:B------:R-:W-:Y:S04]  /*108e0*/  LDS.U8 R161, [R7+0x7808] ;  /* 0x0078080007a17984 */ /* 0x000fe80000000000 */
[----:B------:R-:W1:Y:S04]  /*108f0*/  LDS.U8 R10, [R4+0x3800] ;  /* 0x00380000040a7984 */ /* 0x000e680000000000 */
[----:B------:R-:W3:Y:S04]  /*10900*/  LDS.U8 R164, [R7+0x3800] ;  /* 0x0038000007a47984 */ /* 0x000ee80000000000 */
[----:B------:R-:W-:Y:S04]  /*10910*/  LDS.U8 R165, [R7+0x3808] ;  /* 0x0038080007a57984 */ /* 0x000fe80000000000 */
[----:B------:R-:W-:Y:S04]  /*10920*/  LDS.U8 R162, [R7+0x8000] ;  /* 0x0080000007a27984 */ /* 0x000fe80000000000 */
[----:B------:R-:W-:Y:S01]  /*10930*/  LDS.U8 R7, [R7+0x8008] ;  /* 0x0080080007077984 */ /* 0x000fe20000000000 */
[----:B0-----:R-:W-:-:S03]  /*10940*/  PRMT R9, R5, 0x7604, R9 ;  /* 0x0000760405097816 */ /* 0x001fc60000000009 */
[----:B------:R-:W0:Y:S01]  /*10950*/  LDS.U8 R5, [R4+0x7800] ;  /* 0x0078000004057984 */ /* 0x000e220000000000 */
[----:B-1----:R-:W-:-:S03]  /*10960*/  PRMT R11, R10, 0x7054, R11 ;  /* 0x000070540a0b7816 */ /* 0x002fc6000000000b */
[----:B------:R-:W1:Y:S01]  /*10970*/  LDS.U8 R10, [R4+0x3808] ;  /* 0x00380800040a7984 */ /* 0x000e620000000000 */
[----:B---3--:R-:W-:Y:S02]  /*10980*/  PRMT R164, R164, 0x654, R11 ;  /* 0x00000654a4a47816 */ /* 0x008fe4000000000b */
[----:B0-----:R-:W-:Y:S02]  /*10990*/  PRMT R5, R5, 0x7054, R9 ;  /* 0x0000705405057816 */ /* 0x001fe40000000009 */
[----:B------:R-:W-:Y:S02]  /*109a0*/  LDS.U8 R9, [R0+0x7808] ;  /* 0x0078080000097984 */ /* 0x000fe40000000000 */
[----:B------:R-:W-:Y:S02]  /*109b0*/  PRMT R160, R160, 0x654, R5 ;  /* 0x00000654a0a07816 */ /* 0x000fe40000000005 */
[----:B------:R-:W0:Y:S01]  /*109c0*/  LDS.U8 R5, [R3+0x7808] ;  /* 0x0078080003057984 */ /* 0x000e220000000000 */
[----:B-1----:R-:W-:-:S04]  /*109d0*/  PRMT R10, R10, 0x7054, R12 ;  /* 0x000070540a0a7816 */ /* 0x002fc8000000000c */
[----:B------:R-:W-:Y:S02]  /*109e0*/  PRMT R165, R165, 0x654, R10 ;  /* 0x00000654a5a57816 */ /* 0x000fe4000000000a */
        /* <DEDUP_REMOVED lines=11> */
[----:B-1----:R-:W-:Y:S02]  /*10aa0*/  PRMT R0, R3, 0x7604, R0 ;  /* 0x0000760403007816 */ /* 0x002fe40000000000 */
[----:B0-----:R-:W-:Y:S02]  /*10ab0*/  PRMT R5, R5, 0x7054, R9 ;  /* 0x0000705405057816 */ /* 0x001fe40000000009 */
[----:B---3--:R-:W-:Y:S02]  /*10ac0*/  PRMT R4, R4, 0x7054, R0 ;  /* 0x0000705404047816 */ /* 0x008fe40000000000 */
[----:B------:R-:W-:Y:S01]  /*10ad0*/  PRMT R162, R162, 0x654, R5 ;  /* 0x00000654a2a27816 */ /* 0x000fe20000000005 */
[----:B------:R-:W-:Y:S01]  /*10ae0*/  IMAD.MOV.U32 R5, RZ, RZ, 0x40000040 ;  /* 0x40000040ff057424 */ /* 0x000fe200078e00ff */
[----:B------:R-:W-:Y:S01]  /*10af0*/  PRMT R163, R7, 0x654, R4 ;  /* 0x0000065407a37816 */ /* 0x000fe20000000004 */
[----:B------:R-:W-:-:S03]  /*10b00*/  VIADD R4, R8, 0x4 ;  /* 0x0000000408047836 */ /* 0x000fc60000000000 */
[----:B------:R-:W-:Y:S02]  /*10b10*/  R2UR UR7, R5 ;  /* 0x00000000050772ca */ /* 0x000fe400000e0000 */
[----:B------:R-:W-:Y:S01]  /*10b20*/  R2UR UR6, R4 ;  /* 0x00000000040672ca */ /* 0x000fe200000e0000 */
[----:B--2---:R-:W-:-:S12]  /*10b30*/  WARPGROUP.ARRIVE ;  /* 0x00000000000079c5 */ /* 0x004fd80000000000 */
        /* <DEDUP_REMOVED lines=176> */
[----:B------:R-:W-:Y:S04]  /*11640*/  STL.64 [R1+0x3e0], R162 ;  /* 0x0003e0a201007387 */ /* 0x000fe80000100a00 */
[----:B------:R-:W-:Y:S01]  /*11650*/  STL.64 [R1+0x3d8], R160 ;  /* 0x0003d8a001007387 */ /* 0x000fe20000100a00 */
[----:B--2---:R-:W-:-:S07]  /*11660*/  WARPGROUP.ARRIVE ;  /* 0x00000000000079c5 */ /* 0x004fce0000000000 */
        /* <DEDUP_REMOVED lines=100> */
[----:B------:R-:W-:-:S02]  /*11cb0*/  VIADD R8, R8, 0x6 ;  /* 0x0000000608087836 */ /* 0x000fc40000000000 */
[----:B------:R-:W-:Y:S02]  /*11cc0*/  IMAD.MOV.U32 R9, RZ, RZ, 0x40000040 ;  /* 0x40000040ff097424 */ /* 0x000fe400078e00ff */
[----:B------:R-:W-:Y:S01]  /*11cd0*/  IMAD.MOV.U32 R144, RZ, RZ, R159 ;  /* 0x000000ffff907224 */ /* 0x000fe200078e009f */
[----:B------:R-:W-:Y:S01]  /*11ce0*/  R2UR UR6, R8 ;  /* 0x00000000080672ca */ /* 0x000fe200000e0000 */
        /* <DEDUP_REMOVED lines=220> */
.L_x_22:
[----:B------:R-:W-:Y:S05]  /*12ab0*/  @!P0 BRA `(.L_x_37) ;  /* 0x0000000000048947 */ /* 0x000fea0003800000 */
[----:B------:R-:W-:Y:S01]  /*12ac0*/  BPT.TRAP 0x1 ;  /* 0x000000040000795c */ /* 0x000fe20000300000 */
.L_x_37:
[----:B------:R-:W-:Y:S02]  /*12ad0*/  UIADD3 UR39, UR40, UR39, URZ ;  /* 0x0000002728277290 */ /* 0x000fe4000fffe03f */
[----:B------:R-:W-:Y:S02]  /*12ae0*/  UISETP.GT.U32.AND UP0, UPT, UR43, 0x1, UPT ;  /* 0x000000012b00788c */ /* 0x000fe4000bf04070 */
[----:B------:R-:W-:-:S04]  /*12af0*/  UIADD3 UR6, UR39, -0x1, URZ ;  /* 0xffffffff27067890 */ /* 0x000fc8000fffe03f */
[----:B------:R-:W-:Y:S01]  /*12b00*/  UIMAD.WIDE.U32 UR4, UR6, -0x55555555, URZ ;  /* 0xaaaaaaab060478a5 */ /* 0x000fe2000f8e003f */
[----:B------:R-:W-:-:S03]  /*12b10*/  PLOP3.LUT P0, PT, PT, PT, UP0, 0x80, 0x0 ;  /* 0x000000000000781c */ /* 0x000fc60003f0f008 */
[----:B------:R-:W-:-:S04]  /*12b20*/  USHF.R.U32.HI UR4, URZ, 0x1, UR5 ;  /* 0x000000013f047899 */ /* 0x000fc80008011605 */
[----:B------:R-:W-:-:S06]  /*12b30*/  UIMAD UR6, UR4, -0x3, UR6 ;  /* 0xfffffffd040678a4 */ /* 0x000fcc000f8e0206 */
[----:B-----5:R-:W-:-:S04]  /*12b40*/  IMAD.U32 R0, RZ, RZ, UR6 ;  /* 0x00000006ff007e24 */ /* 0x020fc8000f8e00ff */
[----:B------:R-:W-:-:S04]  /*12b50*/  IMAD R0, R0, 0x8, R6 ;  /* 0x0000000800007824 */ /* 0x000fc800078e0206 */
[----:B------:R-:W-:-:S05]  /*12b60*/  VIADD R0, R0, 0x18 ;  /* 0x0000001800007836 */ /* 0x000fca0000000000 */
[----:B------:R-:W-:-:S04]  /*12b70*/  PRMT R0, RZ, 0x654, R0 ;  /* 0x00000654ff007816 */ /* 0x000fc80000000000 */
[----:B------:R0:W-:Y:S01]  /*12b80*/  SYNCS.ARRIVE.TRANS64.RED.A1T0 RZ, [R0+URZ], RZ ;  /* 0x000000ff00ff79a7 */ /* 0x0001e2000810043f */
[----:B------:R-:W-:Y:S05]  /*12b90*/  @P0 BRA `(.L_x_38) ;  /* 0x0000000000040947 */ /* 0x000fea0003800000 */
[----:B------:R-:W-:Y:S01]  /*12ba0*/  BPT.TRAP 0x1 ;  /* 0x000000040000795c */ /* 0x000fe20000300000 */
.L_x_38:
[----:B------:R-:W1:Y:S01]  /*12bb0*/  S2R R6, SR_TID.X ;  /* 0x0000000000067919 */ /* 0x000e620000002100 */
[----:B------:R-:W-:Y:S01]  /*12bc0*/  IMAD.MOV.U32 R13, RZ, RZ, 0x6540 ;  /* 0x00006540ff0d7424 */ /* 0x000fe200078e00ff */
[----:B------:R-:W-:Y:S01]  /*12bd0*/  USHF.R.S32.HI UR10, URZ, 0x1f, UR44 ;  /* 0x0000001f3f0a7899 */ /* 0x000fe2000801142c */
[----:B------:R-:W-:Y:S01]  /*12be0*/  ULDC.64 UR6, c[0x0][0x5d0] ;  /* 0x0001740000067ab9 */ /* 0x000fe20000000a00 */
[----:B------:R-:W-:Y:S01]  /*12bf0*/  UIMAD.WIDE UR8, UR45, 0x100, URZ ;  /* 0x000001002d0878a5 */ /* 0x000fe2000f8e023f */
[----:B------:R-:W-:Y:S01]  /*12c00*/  IMAD.U32 R8, RZ, RZ, UR6 ;  /* 0x00000006ff087e24 */ /* 0x000fe2000f8e00ff */
[----:B------:R-:W-:Y:S02]  /*12c10*/  UIMAD UR4, UR10, UR6, URZ ;  /* 0x000000060a0472a4 */ /* 0x000fe4000f8e023f */
[----:B------:R-:W-:Y:S02]  /*12c20*/  USHF.L.U32 UR45, UR45, 0x8, URZ ;  /* 0x000000082d2d7899 */ /* 0x000fe4000800063f */
[----:B------:R-:W-:-:S02]  /*12c30*/  UIMAD UR4, UR44, UR7, UR4 ;  /* 0x000000072c0472a4 */ /* 0x000fc4000f8e0204 */
[----:B------:R-:W-:Y:S01]  /*12c40*/  UISETP.GT.U32.AND UP0, UPT, UR39, 0x2, UPT ;  /* 0x000000022700788c */ /* 0x000fe2000bf04070 */
[----:B------:R-:W-:Y:S01]  /*12c50*/  ULDC UR7, c[0x0][0x284] ;  /* 0x0000a10000077ab9 */ /* 0x000fe20000000800 */
[----:B------:R-:W-:Y:S02]  /*12c60*/  UISETP.GE.U32.AND UP1, UPT, UR40, 0x3, UPT ;  /* 0x000000032800788c */ /* 0x000fe4000bf26070 */
[----:B------:R-:W-:-:S04]  /*12c70*/  UISETP.LT.U32.AND UP0, UPT, UR40, 0x3, UP0 ;  /* 0x000000032800788c */ /* 0x000fc80008701070 */
[----:B------:R-:W-:-:S04]  /*12c80*/  USEL UR6, URZ, 0x1, !UP0 ;  /* 0x000000013f067887 */ /* 0x000fc8000c000000 */
[----:B------:R-:W-:Y:S01]  /*12c90*/  ULOP3.LUT UR38, UR38, UR6, URZ, 0x3c, !UPT ;  /* 0x0000000626267292 */ /* 0x000fe2000f8e3c3f */
[C---:B-1----:R-:W-:Y:S01]  /*12ca0*/  IMAD.SHL.U32 R12, R6.reuse, 0x2, RZ ;  /* 0x00000002060c7824 */ /* 0x042fe200078e00ff */
[--C-:B------:R-:W-:Y:S02]  /*12cb0*/  SHF.R.U32.HI R4, RZ, 0x2, R6.reuse ;  /* 0x00000002ff047819 */ /* 0x100fe40000011606 */
[----:B------:R-:W-:Y:S02]  /*12cc0*/  LOP3.LUT R5, R6, 0x60, RZ, 0xc0, !PT ;  /* 0x0000006006057812 */ /* 0x000fe400078ec0ff */
[----:B------:R-:W-:Y:S02]  /*12cd0*/  LOP3.LUT R12, R12, 0x6, RZ, 0xc0, !PT ;  /* 0x000000060c0c7812 */ /* 0x000fe400078ec0ff */
[----:B------:R-:W-:Y:S02]  /*12ce0*/  SHF.R.U32.HI R3, RZ, 0x7, R6 ;  /* 0x00000007ff037819 */ /* 0x000fe40000011606 */
[----:B------:R-:W-:Y:S01]  /*12cf0*/  PRMT R12, R12, R13, UR41 ;  /* 0x000000290c0c7e16 */ /* 0x000fe2000800000d */
[----:B------:R-:W-:Y:S01]  /*12d00*/  USHF.L.U32 UR41, UR41, 0x8, URZ ;  /* 0x0000000829297899 */ /* 0x000fe2000800063f */
[----:B------:R-:W-:-:S02]  /*12d10*/  LOP3.LUT R4, R4, 0x7, RZ, 0xc0, !PT ;  /* 0x0000000704047812 */ /* 0x000fc400078ec0ff */
[--C-:B------:R-:W-:Y:S02]  /*12d20*/  SHF.R.S32.HI R13, RZ, 0x1f, R12.reuse ;  /* 0x0000001fff0d7819 */ /* 0x100fe4000001140c */
[----:B------:R-:W-:Y:S02]  /*12d30*/  SHF.R.U32.HI R5, RZ, 0x1, R5 ;  /* 0x00000001ff057819 */ /* 0x000fe40000011605 */
[----:B------:R-:W-:Y:S01]  /*12d40*/  LOP3.LUT R3, R3, 0x1, RZ, 0xc0, !PT ;  /* 0x0000000103037812 */ /* 0x000fe200078ec0ff */
[----:B------:R-:W-:Y:S01]  /*12d50*/  IMAD.WIDE.U32 R8, R8, UR44, R12 ;  /* 0x0000002c08087c25 */ /* 0x000fe2000f8e000c */
[----:B0-----:R-:W-:-:S03]  /*12d60*/  IADD3 R0, RZ, -R5, -R4 ;  /* 0x80000005ff007210 */ /* 0x001fc60007ffe804 */
[----:B------:R-:W-:Y:S01]  /*12d70*/  VIADD R9, R9, UR4 ;  /* 0x0000000409097c36 */ /* 0x000fe20008000000 */
[----:B------:R-:W-:Y:S01]  /*12d80*/  ULDC UR4, c[0x0][0x288] ;  /* 0x0000a20000047ab9 */ /* 0x000fe20000000800 */
[C---:B------:R-:W-:Y:S01]  /*12d90*/  IMAD.SHL.U32 R17, R3.reuse, 0x40, RZ ;  /* 0x0000004003117824 */ /* 0x040fe200078e00ff */
[----:B------:R-:W-:Y:S01]  /*12da0*/  UISETP.GE.AND UP2, UPT, UR41, UR4, UPT ;  /* 0x000000042900728c */ /* 0x000fe2000bf46270 */
[----:B------:R-:W-:Y:S02]  /*12db0*/  IMAD R0, R3, -0x40, R0 ;  /* 0xffffffc003007824 */ /* 0x000fe400078e0200 */
[----:B------:R-:W-:Y:S01]  /*12dc0*/  IMAD.U32 R3, RZ, RZ, UR7 ;  /* 0x00000007ff037e24 */ /* 0x000fe2000f8e00ff */
[----:B------:R-:W-:Y:S01]  /*12dd0*/  UISETP.GE.OR UP2, UPT, UR45, UR7, UP2 ;  /* 0x000000072d00728c */ /* 0x000fe20009746670 */
[----:B------:R-:W-:Y:S01]  /*12de0*/  LOP3.LUT R17, R17, 0x40, R4, 0xe2, !PT ;  /* 0x0000004011117812 */ /* 0x000fe200078ee204 */
[----:B------:R-:W-:Y:S02]  /*12df0*/  IMAD.MOV.U32 R4, RZ, RZ, -0x2 ;  /* 0xfffffffeff047424 */ /* 0x000fe400078e00ff */
[----:B------:R-:W-:Y:S01]  /*12e00*/  IADD3 R3, R3, -UR45, R0 ;  /* 0x8000002d03037c10 */ /* 0x000fe2000fffe000 */
[----:B------:R-:W-:Y:S01]  /*12e10*/  UMOV UR45, 0xffffffff ;  /* 0xffffffff002d7882 */ /* 0x000fe20000000000 */
[----:B------:R-:W-:-:S02]  /*12e20*/  LOP3.LUT R0, R6, 0x3, RZ, 0xc0, !PT ;  /* 0x0000000306007812 */ /* 0x000fc400078ec0ff */
[----:B------:R-:W-:Y:S02]  /*12e30*/  PLOP3.LUT P0, PT, PT, PT, UP2, 0x80, 0x0 ;  /* 0x000000000000781c */ /* 0x000fe40003f0f028 */
[----:B------:R-:W-:Y:S01]  /*12e40*/  LOP3.LUT R17, R17, UR8, R5, 0xfe, !PT ;  /* 0x0000000811117c12 */ /* 0x000fe2000f8efe05 */
[----:B------:R-:W-:Y:S01]  /*12e50*/  IMAD R0, R0, R4, UR4 ;  /* 0x0000000400007e24 */ /* 0x000fe2000f8e0204 */
[----:B------:R-:W-:-:S03]  /*12e60*/  UIMAD.WIDE.U32 UR4, UR39, -0x55555555, URZ ;  /* 0xaaaaaaab270478a5 */ /* 0x000fc6000f8e003f */
[----:B------:R-:W-:Y:S01]  /*12e70*/  VIADD R0, R0, -UR41 ;  /* 0x8000002900007c36 */ /* 0x000fe20008000000 */
[----:B------:R-:W-:-:S04]  /*12e80*/  USHF.R.U32.HI UR4, URZ, 0x1, UR5 ;  /* 0x000000013f047899 */ /* 0x000fc80008011605 */
[----:B------:R-:W-:Y:S02]  /*12e90*/  UIMAD UR39, UR4, -0x3, UR39 ;  /* 0xfffffffd042778a4 */ /* 0x000fe4000f8e0227 */
[----:B------:R-:W-:Y:S01]  /*12ea0*/  @UP1 ULOP3.LUT UR38, UR38, 0x1, UR4, 0x78, !UPT ;  /* 0x0000000126261892 */ /* 0x000fe2000f8e7804 */
[----:B------:R-:W-:Y:S11]  /*12eb0*/  @P0 BRA `(.L_x_39) ;  /* 0x00000124000c0947 */ /* 0x000ff60003800000 */
[----:B------:R-:W0:Y:S01]  /*12ec0*/  LDC.64 R4, c[0x0][0x5c8] ;  /* 0x00017200ff047b82 */ /* 0x000e220000000a00 */
[----:B------:R-:W-:Y:S01]  /*12ed0*/  ULDC.64 UR4, c[0x0][0x5c0] ;  /* 0x0001700000047ab9 */ /* 0x000fe20000000a00 */
[----:B------:R-:W-:Y:S01]  /*12ee0*/  BSSY B0, `(.L_x_39) ;  /* 0x0001240000007945 */ /* 0x000fe20003800000 */
[C---:B0-----:R-:W-:Y:S01]  /*12ef0*/  IMAD R7, R4.reuse, UR9, RZ ;  /* 0x0000000904077c24 */ /* 0x041fe2000f8e02ff */
[----:B------:R-:W-:Y:S01]  /*12f00*/  SHF.L.U64.HI R15, R4, 0x3, R5 ;  /* 0x00000003040f7819 */ /* 0x000fe20000010205 */
[----:B------:R-:W-:-:S04]  /*12f10*/  IMAD.WIDE.U32 R8, R17, R4, R8 ;  /* 0x0000000411087225 */ /* 0x000fc800078e0008 */
[----:B------:R-:W-:Y:S01]  /*12f20*/  IMAD R7, R17, R5, R7 ;  /* 0x0000000511077224 */ /* 0x000fe200078e0207 */
[----:B------:R-:W-:Y:S02]  /*12f30*/  IADD3 R10, P2, R8, UR4, RZ ;  /* 0x00000004080a7c10 */ /* 0x000fe4000ff5e0ff */
[C---:B------:R-:W-:Y:S01]  /*12f40*/  LEA R6, P3, R4.reuse, R8, 0x7 ;  /* 0x0000000804067211 */ /* 0x040fe200078638ff */
[----:B------:R-:W-:Y:S02]  /*12f50*/  IMAD.IADD R7, R9, 0x1, R7 ;  /* 0x0000000109077824 */ /* 0x000fe400078e0207 */
[----:B------:R-:W-:-:S03]  /*12f60*/  IMAD.SHL.U32 R9, R4, 0x8, RZ ;  /* 0x0000000804097824 */ /* 0x000fc600078e00ff */
[----:B------:R-:W-:Y:S02]  /*12f70*/  IADD3.X R11, R7, UR5, RZ, P2, !PT ;  /* 0x00000005070b7c10 */ /* 0x000fe400097fe4ff */
[----:B------:R-:W-:Y:S02]  /*12f80*/  FSETP.NEU.AND P2, PT, R16, RZ, PT ;  /* 0x000000ff1000720b */ /* 0x000fe40003f4d000 */
[----:B------:R-:W-:Y:S02]  /*12f90*/  LEA.HI.X R14, R4, R7, R5, 0x7, P3 ;  /* 0x00000007040e7211 */ /* 0x000fe400018f3c05 */
[--C-:B------:R-:W-:Y:S02]  /*12fa0*/  IADD3 R8, P1, P0, R8, UR4, R9.reuse ;  /* 0x0000000408087c10 */ /* 0x100fe4000f83e009 */
[C---:B------:R-:W-:Y:S02]  /*12fb0*/  IADD3 R4, P4, P5, R6.reuse, UR4, R9 ;  /* 0x0000000406047c10 */ /* 0x040fe4000fd9e009 */
[----:B------:R-:W-:-:S02]  /*12fc0*/  IADD3 R6, P3, R6, UR4, RZ ;  /* 0x0000000406067c10 */ /* 0x000fc4000ff7e0ff */
[--C-:B------:R-:W-:Y:S02]  /*12fd0*/  IADD3.X R9, R7, UR5, R15.reuse, P1, P0 ;  /* 0x0000000507097c10 */ /* 0x100fe40008fe040f */
[C---:B------:R-:W-:Y:S02]  /*12fe0*/  IADD3.X R5, R14.reuse, UR5, R15, P4, P5 ;  /* 0x000000050e057c10 */ /* 0x040fe4000a7ea40f */
[----:B------:R-:W-:Y:S01]  /*12ff0*/  IADD3.X R7, R14, UR5, RZ, P3, !PT ;  /* 0x000000050e077c10 */ /* 0x000fe20009ffe4ff */
[----:B------:R-:W-:Y:S06]  /*13000*/  @!P2 BRA `(.L_x_40) ;  /* 0x000000d800a4a947 */ /* 0x000fec0003800000 */
[----:B------:R-:W0:Y:S01]  /*13010*/  LDC.64 R18, c[0x0][0x5b0] ;  /* 0x00016c00ff127b82 */ /* 0x000e220000000a00 */
[----:B------:R-:W-:Y:S01]  /*13020*/  ULDC.64 UR4, c[0x0][0x5b8] ;  /* 0x00016e0000047ab9 */ /* 0x000fe20000000a00 */
[----:B------:R-:W-:Y:S01]  /*13030*/  BSSY B1, `(.L_x_41) ;  /* 0x0000012000017945 */ /* 0x000fe20003800000 */
[----:B------:R-:W-:Y:S01]  /*13040*/  IMAD.U32 R14, RZ, RZ, UR4 ;  /* 0x00000004ff0e7e24 */ /* 0x000fe2000f8e00ff */
[----:B------:R-:W-:-:S03]  /*13050*/  UIMAD UR4, UR10, UR4, URZ ;  /* 0x000000040a0472a4 */ /* 0x000fc6000f8e023f */
[----:B------:R-:W-:Y:S01]  /*13060*/  IMAD.WIDE.U32 R12, R14, UR44, R12 ;  /* 0x0000002c0e0c7c25 */ /* 0x000fe2000f8e000c */
[----:B------:R-:W1:Y:S01]  /*13070*/  LDC.64 R20, c[0x0][0x5a8] ;  /* 0x00016a00ff147b82 */ /* 0x000e620000000a00 */
[----:B------:R-:W-:Y:S02]  /*13080*/  UIMAD UR4, UR44, UR5, UR4 ;  /* 0x000000052c0472a4 */ /* 0x000fe4000f8e0204 */
[----:B------:R-:W-:-:S04]  /*13090*/  IMAD.MOV.U32 R22, RZ, RZ, R12 ;  /* 0x000000ffff167224 */ /* 0x000fc800078e000c */
[----:B------:R-:W-:Y:S02]  /*130a0*/  VIADD R23, R13, UR4 ;  /* 0x000000040d177c36 */ /* 0x000fe40008000000 */
[----:B0-----:R-:W-:Y:S02]  /*130b0*/  IMAD R14, R18, UR9, RZ ;  /* 0x00000009120e7c24 */ /* 0x001fe4000f8e02ff */
[----:B------:R-:W-:-:S04]  /*130c0*/  IMAD.WIDE.U32 R12, R17, R18, R22 ;  /* 0x00000012110c7225 */ /* 0x000fc800078e0016 */
[----:B------:R-:W-:Y:S01]  /*130d0*/  IMAD R15, R17, R19, R14 ;  /* 0x00000013110f7224 */ /* 0x000fe200078e020e */
[----:B-1----:R-:W-:Y:S02]  /*130e0*/  IADD3 R14, P0, R12, R20, RZ ;  /* 0x000000140c0e7210 */ /* 0x002fe40007f1e0ff */
[----:B------:R-:W-:Y:S02]  /*130f0*/  PRMT R12, RZ, 0x7610, R12 ;  /* 0x00007610ff0c7816 */ /* 0x000fe4000000000c */
[----:B------:R-:W-:Y:S02]  /*13100*/  IADD3.X R15, R21, R13, R15, P0, !PT ;  /* 0x0000000d150f7210 */ /* 0x000fe400007fe40f */
[----:B------:R-:W-:-:S04]  /*13110*/  ISETP.GE.AND P0, PT, R3, 0x1, PT ;  /* 0x000000010300780c */ /* 0x000fc80003f06270 */
[----:B------:R-:W-:-:S13]  /*13120*/  ISETP.LT.OR P1, PT, R0, 0x1, !P0 ;  /* 0x000000010000780c */ /* 0x000fda0004721670 */
[----:B------:R-:W-:Y:S05]  /*13130*/  @P1 BRA `(.L_x_42) ;  /* 0x0000000000041947 */ /* 0x000fea0003800000 */
[----:B------:R0:W5:Y:S02]  /*13140*/  LDG.E.U8 R12, desc[UR36][R14.64] ;  /* 0x000000240e0c7981 */ /* 0x000164000c1e1100 */
.L_x_42:
[----:B------:R-:W-:Y:S05]  /*13150*/  BSYNC B1 ;  /* 0x0000000000017941 */ /* 0x000fea0003800000 */
.L_x_41:
[----:B------:R-:W2:Y:S01]  /*13160*/  LDL.LU R13, [R1] ;  /* 0x00000000010d7983 */ /* 0x000ea20000300800 */
[----:B-----5:R-:W-:Y:S01]  /*13170*/  LOP3.LUT R12, R12, 0xff, RZ, 0xc0, !PT ;  /* 0x000000ff0c0c7812 */ /* 0x020fe200078ec0ff */
[----:B------:R-:W-:Y:S03]  /*13180*/  BSSY B1, `(.L_x_43) ;  /* 0x000000b000017945 */ /* 0x000fe60003800000 */
[----:B------:R-:W-:-:S05]  /*13190*/  F2FP.F16.E5M2.UNPACK_B R12, R12 ;  /* 0x0000000cff0c723e */ /* 0x000fca00020004ff */
[----:B------:R-:W-:-:S05]  /*131a0*/  HADD2.F32 R12, -RZ, R12.H0_H0 ;  /* 0x2000000cff0c7230 */ /* 0x000fca0000004100 */
[----:B------:R-:W-:-:S04]  /*131b0*/  FMUL R12, R12, R16 ;  /* 0x000000100c0c7220 */ /* 0x000fc80000400000 */
[----:B--2---:R-:W-:-:S05]  /*131c0*/  FFMA R12, R13, R2, R12 ;  /* 0x000000020d0c7223 */ /* 0x004fca000000000c */
[----:B------:R-:W-:-:S05]  /*131d0*/  F2FP.SATFINITE.E5M2.F32.PACK_AB_MERGE_C R12, RZ, R12, RZ ;  /* 0x0000000cff0c723e */ /* 0x000fca00048060ff */
[----:B------:R1:W-:Y:S01]  /*131e0*/  @!P1 STG.E.U8 desc[UR36][R10.64], R12 ;  /* 0x0000000c0a009986 */ /* 0x0003e2000c101124 */
[----:B------:R-:W-:Y:S02]  /*131f0*/  ISETP.LT.OR P1, PT, R0, 0x2, !P0 ;  /* 0x000000020000780c */ /* 0x000fe40004721670 */
[----:B-1----:R-:W-:-:S11]  /*13200*/  PRMT R12, RZ, 0x7610, R12 ;  /* 0x00007610ff0c7816 */ /* 0x002fd6000000000c */
[----:B------:R-:W-:Y:S05]  /*13210*/  @P1 BRA `(.L_x_44) ;  /* 0x0000000000041947 */ /* 0x000fea0003800000 */
[----:B------:R1:W5:Y:S02]  /*13220*/  LDG.E.U8 R12, desc[UR36][R14.64+0x1] ;  /* 0x000001240e0c7981 */ /* 0x000364000c1e1100 */
.L_x_44:
[----:B------:R-:W-:Y:S05]  /*13230*/  BSYNC B1 ;  /* 0x0000000000017941 */ /* 0x000fea0003800000 */
.L_x_43:
[----:B------:R-:W2:Y:S01]  /*13240*/  LDL.LU R13, [R1+0x4] ;  /* 0x00000400010d7983 */ /* 0x000ea20000300800 */
[----:B-----5:R-:W-:Y:S01]  /*13250*/  LOP3.LUT R12, R12, 0xff, RZ, 0xc0, !PT ;  /* 0x000000ff0c0c7812 */ /* 0x020fe200078ec0ff */
[----:B------:R-:W-:Y:S03]  /*13260*/  BSSY B1, `(.L_x_45) ;  /* 0x0000013000017945 */ /* 0x000fe60003800000 */
[----:B------:R-:W-:-:S05]  /*13270*/  F2FP.F16.E5M2.UNPACK_B R12, R12 ;  /* 0x0000000cff0c723e */ /* 0x000fca00020004ff */
[----:B------:R-:W-:-:S05]  /*13280*/  HADD2.F32 R12, -RZ, R12.H0_H0 ;  /* 0x2000000cff0c7230 */ /* 0x000fca0000004100 */
[----:B------:R-:W-:-:S04]  /*13290*/  FMUL R12, R12, R16 ;  /* 0x000000100c0c7220 */ /* 0x000fc80000400000 */
[----:B--2---:R-:W-:-:S05]  /*132a0*/  FFMA R12, R13, R2, R12 ;  /* 0x000000020d0c7223 */ /* 0x004fca000000000c */
[----:B------:R-:W-:-:S05]  /*132b0*/  F2FP.SATFINITE.E5M2.F32.PACK_AB_MERGE_C R12, RZ, R12, RZ ;  /* 0x0000000cff0c723e */ /* 0x000fca00048060ff */
[----:B------:R2:W-:Y:S02]  /*132c0*/  @!P1 STG.E.U8 desc[UR36][R10.64+0x1], R12 ;  /* 0x0000010c0a009986 */ /* 0x0005e4000c101124 */
[----:B--2---:R-:W-:-:S05]  /*132d0*/  IADD3 R12, P1, R17, 0x8, RZ ;  /* 0x00000008110c7810 */ /* 0x004fca0007f3e0ff */
[----:B------:R-:W-:-:S04]  /*132e0*/  IMAD.X R13, RZ, RZ, UR9, P1 ;  /* 0x00000009ff0d7e24 */ /* 0x000fc800088e06ff */
[----:B------:R-:W-:-:S04]  /*132f0*/  IMAD R13, R13, R18, RZ ;  /* 0x000000120d0d7224 */ /* 0x000fc800078e02ff */
[C---:B------:R-:W-:Y:S02]  /*13300*/  IMAD R152, R12.reuse, R19, R13 ;  /* 0x000000130c987224 */ /* 0x040fe400078e020d */
[----:B------:R-:W-:-:S03]  /*13310*/  IMAD.WIDE.U32 R12, R12, R18, R22 ;  /* 0x000000120c0c7225 */ /* 0x000fc600078e0016 */
[----:B------:R-:W-:-:S04]  /*13320*/  IADD3 R12, P1, R12, R20, RZ ;  /* 0x000000140c0c7210 */ /* 0x000fc80007f3e0ff */
[--C-:B------:R-:W-:Y:S02]  /*13330*/  IADD3.X R13, R21, R13, R152.reuse, P1, !PT ;  /* 0x0000000d150d7210 */ /* 0x100fe40000ffe498 */
[----:B------:R-:W-:Y:S02]  /*13340*/  ISETP.GE.AND P1, PT, R3, 0x9, PT ;  /* 0x000000090300780c */ /* 0x000fe40003f26270 */
[----:B------:R-:W-:Y:S02]  /*13350*/  PRMT R152, RZ, 0x7610, R152 ;  /* 0x00007610ff987816 */ /* 0x000fe40000000098 */
[----:B------:R-:W-:-:S13]  /*13360*/  ISETP.LT.OR P2, PT, R0, 0x1, !P1 ;  /* 0x000000010000780c */ /* 0x000fda0004f41670 */
[----:B------:R-:W-:Y:S05]  /*13370*/  @P2 BRA `(.L_x_46) ;  /* 0x0000000000042947 */ /* 0x000fea0003800000 */
[----:B------:R2:W5:Y:S02]  /*13380*/  LDG.E.U8 R152, desc[UR36][R12.64] ;  /* 0x000000240c987981 */ /* 0x000564000c1e1100 */
.L_x_46:
[----:B------:R-:W-:Y:S05]  /*13390*/  BSYNC B1 ;  /* 0x0000000000017941 */ /* 0x000fea0003800000 */
.L_x_45:
[----:B------:R-:W3:Y:S01]  /*133a0*/  LDL.LU R153, [R1+0x8] ;  /* 0x0000080001997983 */ /* 0x000ee20000300800 */
[----:B-----5:R-:W-:Y:S01]  /*133b0*/  LOP3.LUT R152, R152, 0xff, RZ, 0xc0, !PT ;  /* 0x000000ff98987812 */ /* 0x020fe200078ec0ff */
[----:B------:R-:W-:Y:S03]  /*133c0*/  BSSY B1, `(.L_x_47) ;  /* 0x000000b000017945 */ /* 0x000fe60003800000 */
[----:B------:R-:W-:-:S05]  /*133d0*/  F2FP.F16.E5M2.UNPACK_B R152, R152 ;  /* 0x00000098ff98723e */ /* 0x000fca00020004ff */
[----:B------:R-:W-:-:S05]  /*133e0*/  HADD2.F32 R152, -RZ, R152.H0_H0 ;  /* 0x20000098ff987230 */ /* 0x000fca0000004100 */
[----:B------:R-:W-:-:S04]  /*133f0*/  FMUL R152, R152, R16 ;  /* 0x0000001098987220 */ /* 0x000fc80000400000 */
[----:B---3--:R-:W-:-:S05]  /*13400*/  FFMA R152, R153, R2, R152 ;  /* 0x0000000299987223 */ /* 0x008fca0000000098 */
[----:B------:R-:W-:-:S05]  /*13410*/  F2FP.SATFINITE.E5M2.F32.PACK_AB_MERGE_C R152, RZ, R152, RZ ;  /* 0x00000098ff98723e */ /* 0x000fca00048060ff */
[----:B------:R3:W-:Y:S01]  /*13420*/  @!P2 STG.E.U8 desc[UR36][R8.64], R152 ;  /* 0x000000980800a986 */ /* 0x0007e2000c101124 */
[----:B------:R-:W-:Y:S02]  /*13430*/  ISETP.LT.OR P2, PT, R0, 0x2, !P1 ;  /* 0x000000020000780c */ /* 0x000fe40004f41670 */
[----:B---3--:R-:W-:-:S11]  /*13440*/  PRMT R152, RZ, 0x7610, R152 ;  /* 0x00007610ff987816 */ /* 0x008fd60000000098 */
[----:B------:R-:W-:Y:S05]  /*13450*/  @P2 BRA `(.L_x_48) ;  /* 0x0000000000042947 */ /* 0x000fea0003800000 */
[----:B------:R3:W5:Y:S02]  /*13460*/  LDG.E.U8 R152, desc[UR36][R12.64+0x1] ;  /* 0x000001240c987981 */ /* 0x000764000c1e1100 */
.L_x_48:
[----:B------:R-:W-:Y:S05]  /*13470*/  BSYNC B1 ;  /* 0x0000000000017941 */ /* 0x000fea0003800000 */
.L_x_47:
[----:B------:R-:W4:Y:S01]  /*13480*/  LDL.LU R153, [R1+0xc] ;  /* 0x00000c0001997983 */ /* 0x000f220000300800 */
[----:B-----5:R-:W-:Y:S01]  /*13490*/  LOP3.LUT R152, R152, 0xff, RZ, 0xc0, !PT ;  /* 0x000000ff98987812 */ /* 0x020fe200078ec0ff */
[----:B------:R-:W-:Y:S01]  /*134a0*/  BSSY B1, `(.L_x_49) ;  /* 0x000000b000017945 */ /* 0x000fe20003800000 */
[----:B------:R-:W-:Y:S02]  /*134b0*/  ISETP.LT.OR P3, PT, R0, 0x9, !P0 ;  /* 0x000000090000780c */ /* 0x000fe40004761670 */
[----:B------:R-:W-:-:S05]  /*134c0*/  F2FP.F16.E5M2.UNPACK_B R152, R152 ;  /* 0x00000098ff98723e */ /* 0x000fca00020004ff */
[----:B------:R-:W-:-:S05]  /*134d0*/  HADD2.F32 R152, -RZ, R152.H0_H0 ;  /* 0x20000098ff987230 */ /* 0x000fca0000004100 */
[----:B------:R-:W-:-:S04]  /*134e0*/  FMUL R152, R152, R16 ;  /* 0x0000001098987220 */ /* 0x000fc80000400000 */
[----:B----4-:R-:W-:-:S05]  /*134f0*/  FFMA R152, R153, R2, R152 ;  /* 0x0000000299987223 */ /* 0x010fca0000000098 */
[----:B------:R-:W-:-:S05]  /*13500*/  F2FP.SATFINITE.E5M2.F32.PACK_AB_MERGE_C R152, RZ, R152, RZ ;  /* 0x00000098ff98723e */ /* 0x000fca00048060ff */
[----:B------:R4:W-:Y:S02]  /*13510*/  @!P2 STG.E.U8 desc[UR36][R8.64+0x1], R152 ;  /* 0x000001980800a986 */ /* 0x0009e4000c101124 */
[----:B----4-:R-:W-:Y:S01]  /*13520*/  PRMT R152, RZ, 0x7610, R152 ;  /* 0x00007610ff987816 */ /* 0x010fe20000000098 */
[----:B------:R-:W-:Y:S06]  /*13530*/  @P3 BRA `(.L_x_50) ;  /* 0x0000000000043947 */ /* 0x000fec0003800000 */
[----:B------:R4:W5:Y:S02]  /*13540*/  LDG.E.U8 R152, desc[UR36][R14.64+0x8] ;  /* 0x000008240e987981 */ /* 0x000964000c1e1100 */
.L_x_50:
[----:B------:R-:W-:Y:S05]  /*13550*/  BSYNC B1 ;  /* 0x0000000000017941 */ /* 0x000fea0003800000 */
.L_x_49:
[----:B------:R-:W2:Y:S01]  /*13560*/  LDL.LU R153, [R1+0x10] ;  /* 0x0000100001997983 */ /* 0x000ea20000300800 */
[----:B-----5:R-:W-:Y:S01]  /*13570*/  LOP3.LUT R152, R152, 0xff, RZ, 0xc0, !PT ;  /* 0x000000ff98987812 */ /* 0x020fe200078ec0ff */
[----:B------:R-:W-:Y:S01]  /*13580*/  BSSY B1, `(.L_x_51) ;  /* 0x000000b000017945 */ /* 0x000fe20003800000 */
[----:B------:R-:W-:Y:S02]  /*13590*/  ISETP.LT.OR P2, PT, R0, 0xa, !P0 ;  /* 0x0000000a0000780c */ /* 0x000fe40004741670 */
[----:B------:R-:W-:-:S05]  /*135a0*/  F2FP.F16.E5M2.UNPACK_B R152, R152 ;  /* 0x00000098ff98723e */ /* 0x000fca00020004ff */
[----:B------:R-:W-:-:S05]  /*135b0*/  HADD2.F32 R152, -RZ, R152.H0_H0 ;  /* 0x20000098ff987230 */ /* 0x000fca0000004100 */
[----:B------:R-:W-:-:S04]  /*135c0*/  FMUL R152, R152, R16 ;  /* 0x0000001098987220 */ /* 0x000fc80000400000 */
[----:B--2---:R-:W-:-:S05]  /*135d0*/  FFMA R152, R153, R2, R152 ;  /* 0x0000000299987223 */ /* 0x004fca0000000098 */
[----:B------:R-:W-:-:S05]  /*135e0*/  F2FP.SATFINITE.E5M2.F32.PACK_AB_MERGE_C R152, RZ, R152, RZ ;  /* 0x00000098ff98723e */ /* 0x000fca00048060ff */
[----:B------:R2:W-:Y:S02]  /*135f0*/  @!P3 STG.E.U8 desc[UR36][R10.64+0x8], R152 ;  /* 0x000008980a00b986 */ /* 0x0005e4000c101124 */
[----:B--2---:R-:W-:Y:S01]  /*13600*/  PRMT R152, RZ, 0x7610, R152 ;  /* 0x00007610ff987816 */ /* 0x004fe20000000098 */
[----:B------:R-:W-:Y:S06]  /*13610*/  @P2 BRA `(.L_x_52) ;  /* 0x0000000000042947 */ /* 0x000fec0003800000 */
[----:B------:R2:W5:Y:S02]  /*13620*/  LDG.E.U8 R152, desc[UR36][R14.64+0x9] ;  /* 0x000009240e987981 */ /* 0x000564000c1e1100 */
.L_x_52:
[----:B------:R-:W-:Y:S05]  /*13630*/  BSYNC B1 ;  /* 0x0000000000017941 */ /* 0x000fea0003800000 */
.L_x_51:
[----:B------:R-:W3:Y:S01]  /*13640*/  LDL.LU R153, [R1+0x14] ;  /* 0x0000140001997983 */ /* 0x000ee20000300800 */
[----:B-----5:R-:W-:Y:S01]  /*13650*/  LOP3.LUT R152, R152, 0xff, RZ, 0xc0, !PT ;  /* 0x000000ff98987812 */ /* 0x020fe200078ec0ff */
[----:B------:R-:W-:Y:S01]  /*13660*/  BSSY B1, `(.L_x_53) ;  /* 0x000000b000017945 */ /* 0x000fe20003800000 */
[----:B------:R-:W-:Y:S02]  /*13670*/  ISETP.LT.OR P3, PT, R0, 0x9, !P1 ;  /* 0x000000090000780c */ /* 0x000fe40004f61670 */
[----:B------:R-:W-:-:S05]  /*13680*/  F2FP.F16.E5M2.UNPACK_B R152, R152 ;  /* 0x00000098ff98723e */ /* 0x000fca00020004ff */
[----:B------:R-:W-:-:S05]  /*13690*/  HADD2.F32 R152, -RZ, R152.H0_H0 ;  /* 0x20000098ff987230 */ /* 0x000fca0000004100 */
[----:B------:R-:W-:-:S04]  /*136a0*/  FMUL R152, R152, R16 ;  /* 0x0000001098987220 */ /* 0x000fc80000400000 */
[----:B---3--:R-:W-:-:S05]  /*136b0*/  FFMA R152, R153, R2, R152 ;  /* 0x0000000299987223 */ /* 0x008fca0000000098 */
[----:B------:R-:W-:-:S05]  /*136c0*/  F2FP.SATFINITE.E5M2.F32.PACK_AB_MERGE_C R152, RZ, R152, RZ ;  /* 0x00000098ff98723e */ /* 0x000fca00048060ff */
[----:B------:R3:W-:Y:S02]  /*136d0*/  @!P2 STG.E.U8 desc[UR36][R10.64+0x9], R152 ;  /* 0x000009980a00a986 */ /* 0x0007e4000c101124 */
[----:B---3--:R-:W-:Y:S01]  /*136e0*/  PRMT R152, RZ, 0x7610, R152 ;  /* 0x00007610ff987816 */ /* 0x008fe20000000098 */
[----:B------:R-:W-:Y:S06]  /*136f0*/  @P3 BRA `(.L_x_54) ;  /* 0x0000000000043947 */ /* 0x000fec0003800000 */
[----:B------:R3:W5:Y:S02]  /*13700*/  LDG.E.U8 R152, desc[UR36][R12.64+0x8] ;  /* 0x000008240c987981 */ /* 0x000764000c1e1100 */
.L_x_54:
[----:B------:R-:W-:Y:S05]  /*13710*/  BSYNC B1 ;  /* 0x0000000000017941 */ /* 0x000fea0003800000 */
.L_x_53:
        /* <DEDUP_REMOVED lines=13> */
.L_x_56:
[----:B------:R-:W-:Y:S05]  /*137f0*/  BSYNC B1 ;  /* 0x0000000000017941 */ /* 0x000fea0003800000 */
.L_x_55:
        /* <DEDUP_REMOVED lines=13> */
.L_x_58:
[----:B------:R-:W-:Y:S05]  /*138d0*/  BSYNC B1 ;  /* 0x0000000000017941 */ /* 0x000fea0003800000 */
.L_x_57:
        /* <DEDUP_REMOVED lines=13> */
.L_x_60:
[----:B------:R-:W-:Y:S05]  /*139b0*/  BSYNC B1 ;  /* 0x0000000000017941 */ /* 0x000fea0003800000 */
.L_x_59:
        /* <DEDUP_REMOVED lines=13> */
.L_x_62:
[----:B------:R-:W-:Y:S05]  /*13a90*/  BSYNC B1 ;  /* 0x0000000000017941 */ /* 0x000fea0003800000 */
.L_x_61:
        /* <DEDUP_REMOVED lines=13> */
.L_x_64:
[----:B------:R-:W-:Y:S05]  /*13b70*/  BSYNC B1 ;  /* 0x0000000000017941 */ /* 0x000fea0003800000 */
.L_x_63:
        /* <DEDUP_REMOVED lines=13> */
.L_x_66:
[----:B------:R-:W-:Y:S05]  /*13c50*/  BSYNC B1 ;  /* 0x0000000000017941 */ /* 0x000fea0003800000 */
.L_x_65:
        /* <DEDUP_REMOVED lines=13> */
.L_x_68:
[----:B------:R-:W-:Y:S05]  /*13d30*/  BSYNC B1 ;  /* 0x0000000000017941 */ /* 0x000fea0003800000 */
.L_x_67:
        /* <DEDUP_REMOVED lines=13> */
.L_x_70:
[----:B------:R-:W-:Y:S05]  /*13e10*/  BSYNC B1 ;  /* 0x0000000000017941 */ /* 0x000fea0003800000 */
.L_x_69:
        /* <DEDUP_REMOVED lines=13> */
.L_x_72:
[----:B------:R-:W-:Y:S05]  /*13ef0*/  BSYNC B1 ;  /* 0x0000000000017941 */ /* 0x000fea0003800000 */
.L_x_71:
        /* <DEDUP_REMOVED lines=13> */
.L_x_74:
[----:B------:R-:W-:Y:S05]  /*13fd0*/  BSYNC B1 ;  /* 0x0000000000017941 */ /* 0x000fea0003800000 */
.L_x_73:
        /* <DEDUP_REMOVED lines=13> */
.L_x_76:
[----:B------:R-:W-:Y:S05]  /*140b0*/  BSYNC B1 ;  /* 0x0000000000017941 */ /* 0x000fea0003800000 */
.L_x_75:
        /* <DEDUP_REMOVED lines=13> */
.L_x_78:
[----:B------:R-:W-:Y:S05]  /*14190*/  BSYNC B1 ;  /* 0x0000000000017941 */ /* 0x000fea0003800000 */
.L_x_77:
        /* <DEDUP_REMOVED lines=13> */
.L_x_80:
[----:B------:R-:W-:Y:S05]  /*14270*/  BSYNC B1 ;  /* 0x0000000000017941 */ /* 0x000fea0003800000 */
.L_x_79:
        /* <DEDUP_REMOVED lines=13> */
.L_x_82:
[----:B------:R-:W-:Y:S05]  /*14350*/  BSYNC B1 ;  /* 0x0000000000017941 */ /* 0x000fea0003800000 */
.L_x_81:
        /* <DEDUP_REMOVED lines=13> */
.L_x_84:
[----:B------:R-:W-:Y:S05]  /*14430*/  BSYNC B1 ;  /* 0x0000000000017941 */ /* 0x000fea0003800000 */
.L_x_83:
        /* <DEDUP_REMOVED lines=13> */
.L_x_86:
[----:B------:R-:W-:Y:S05]  /*14510*/  BSYNC B1 ;  /* 0x0000000000017941 */ /* 0x000fea0003800000 */
.L_x_85:
        /* <DEDUP_REMOVED lines=8> */
[----:B------:R-:W-:Y:S02]  /*145a0*/  F2FP.SATFINITE.E5M2.F32.PACK_AB_MERGE_C R153, RZ, R152, RZ ;  /* 0x00000098ff99723e */ /* 0x000fe400048060ff */
[----:B------:R-:W-:-:S03]  /*145b0*/  PRMT R152, RZ, 0x7610, R152 ;  /* 0x00007610ff987816 */ /* 0x000fc60000000098 */
[----:B------:R2:W-:Y:S01]  /*145c0*/  @!P3 STG.E.U8 desc[UR36][R8.64+0x28], R153 ;  /* 0x000028990800b986 */ /* 0x0005e2000c101124 */
[----:B------:R-:W-:Y:S05]  /*145d0*/  @P2 BRA `(.L_x_88) ;  /* 0x0000000000042947 */ /* 0x000fea0003800000 */
[----:B------:R0:W5:Y:S02]  /*145e0*/  LDG.E.U8 R152, desc[UR36][R12.64+0x29] ;  /* 0x000029240c987981 */ /* 0x000164000c1e1100 */
.L_x_88:
[----:B------:R-:W-:Y:S05]  /*145f0*/  BSYNC B1 ;  /* 0x0000000000017941 */ /* 0x000fea0003800000 */
.L_x_87:
[----:B--2---:R-:W2:Y:S01]  /*14600*/  LDL.LU R153, [R1+0x5c] ;  /* 0x00005c0001997983 */ /* 0x004ea20000300800 */
        /* <DEDUP_REMOVED lines=12> */
.L_x_90:
[----:B------:R-:W-:Y:S05]  /*146d0*/  BSYNC B1 ;  /* 0x0000000000017941 */ /* 0x000fea0003800000 */
.L_x_89:
        /* <DEDUP_REMOVED lines=13> */
.L_x_92:
[----:B------:R-:W-:Y:S05]  /*147b0*/  BSYNC B1 ;  /* 0x0000000000017941 */ /* 0x000fea0003800000 */
.L_x_91:
        /* <DEDUP_REMOVED lines=13> */
.L_x_94:
[----:B------:R-:W-:Y:S05]  /*14890*/  BSYNC B1 ;  /* 0x0000000000017941 */ /* 0x000fea0003800000 */
.L_x_93:
        /* <DEDUP_REMOVED lines=13> */
.L_x_96:
[----:B------:R-:W-:Y:S05]  /*14970*/  BSYNC B1 ;  /* 0x0000000000017941 */ /* 0x000fea0003800000 */
.L_x_95:
        /* <DEDUP_REMOVED lines=13> */
.L_x_98:
[----:B------:R-:W-:Y:S05]  /*14a50*/  BSYNC B1 ;  /* 0x0000000000017941 */ /* 0x000fea0003800000 */
.L_x_97:
        /* <DEDUP_REMOVED lines=13> */
.L_x_100:
[----:B------:R-:W-:Y:S05]  /*14b30*/  BSYNC B1 ;  /* 0x0000000000017941 */ /* 0x000fea0003800000 */
.L_x_99:
        /* <DEDUP_REMOVED lines=13> */
.L_x_102:
[----:B------:R-:W-:Y:S05]  /*14c10*/  BSYNC B1 ;  /* 0x0000000000017941 */ /* 0x000fea0003800000 */
.L_x_101:
        /* <DEDUP_REMOVED lines=13> */
.L_x_104:
[----:B------:R-:W-:Y:S05]  /*14cf0*/  BSYNC B1 ;  /* 0x0000000000017941 */ /* 0x000fea0003800000 */
.L_x_103:
        /* <DEDUP_REMOVED lines=13> */
.L_x_106:
[----:B------:R-:W-:Y:S05]  /*14dd0*/  BSYNC B1 ;  /* 0x0000000000017941 */ /* 0x000fea0003800000 */
.L_x_105:
        /* <DEDUP_REMOVED lines=13> */
.L_x_108:
[----:B------:R-:W-:Y:S05]  /*14eb0*/  BSYNC B1 ;  /* 0x0000000000017941 */ /* 0x000fea0003800000 */
.L_x_107:
        /* <DEDUP_REMOVED lines=13> */
.L_x_110:
[----:B------:R-:W-:Y:S05]  /*14f90*/  BSYNC B1 ;  /* 0x0000000000017941 */ /* 0x000fea0003800000 */
.L_x_109:
        /* <DEDUP_REMOVED lines=13> */
.L_x_112:
[----:B------:R-:W-:Y:S05]  /*15070*/  BSYNC B1 ;  /* 0x0000000000017941 */ /* 0x000fea0003800000 */
.L_x_111:
        /* <DEDUP_REMOVED lines=13> */
.L_x_114:
[----:B------:R-:W-:Y:S05]  /*15150*/  BSYNC B1 ;  /* 0x0000000000017941 */ /* 0x000fea0003800000 */
.L_x_113:
        /* <DEDUP_REMOVED lines=13> */
.L_x_116:
[----:B------:R-:W-:Y:S05]  /*15230*/  BSYNC B1 ;  /* 0x0000000000017941 */ /* 0x000fea0003800000 */
.L_x_115:
        /* <DEDUP_REMOVED lines=13> */
.L_x_118:
[----:B------:R-:W-:Y:S05]  /*15310*/  BSYNC B1 ;  /* 0x0000000000017941 */ /* 0x000fea0003800000 */
.L_x_117:
        /* <DEDUP_REMOVED lines=13> */
.L_x_120:
[----:B------:R-:W-:Y:S05]  /*153f0*/  BSYNC B1 ;  /* 0x0000000000017941 */ /* 0x000fea0003800000 */
.L_x_119:
        /* <DEDUP_REMOVED lines=13> */
.L_x_122:
[----:B------:R-:W-:Y:S05]  /*154d0*/  BSYNC B1 ;  /* 0x0000000000017941 */ /* 0x000fea0003800000 */
.L_x_121:
        /* <DEDUP_REMOVED lines=13> */
.L_x_124:
[----:B------:R-:W-:Y:S05]  /*155b0*/  BSYNC B1 ;  /* 0x0000000000017941 */ /* 0x000fea0003800000 */
.L_x_123:
        /* <DEDUP_REMOVED lines=13> */
.L_x_126:
[----:B------:R-:W-:Y:S05]  /*15690*/  BSYNC B1 ;  /* 0x0000000000017941 */ /* 0x000fea0003800000 */
.L_x_125:
        /* <DEDUP_REMOVED lines=13> */
.L_x_128:
[----:B------:R-:W-:Y:S05]  /*15770*/  BSYNC B1 ;  /* 0x0000000000017941 */ /* 0x000fea0003800000 */
.L_x_127:
        /* <DEDUP_REMOVED lines=13> */
.L_x_130:
[----:B------:R-:W-:Y:S05]  /*15850*/  BSYNC B1 ;  /* 0x0000000000017941 */ /* 0x000fea0003800000 */
.L_x_129:
        /* <DEDUP_REMOVED lines=13> */
.L_x_132:
[----:B------:R-:W-:Y:S05]  /*15930*/  BSYNC B1 ;  /* 0x0000000000017941 */ /* 0x000fea0003800000 */
.L_x_131:
        /* <DEDUP_REMOVED lines=13> */
.L_x_134:
[----:B------:R-:W-:Y:S05]  /*15a10*/  BSYNC B1 ;  /* 0x0000000000017941 */ /* 0x000fea0003800000 */
.L_x_133:
[----:B------:R-:W3:Y:S01]  /*15a20*/  LDL.LU R154, [R1+0xb8] ;  /* 0x0000b800019a7983 */ /* 0x000ee20000300800 */
[----:B-----5:R-:W-:Y:S01]  /*15a30*/  LOP3.LUT R152, R152, 0xff, RZ, 0xc0, !PT ;  /* 0x000000ff98987812 */ /* 0x020fe200078ec0ff */
[----:B------:R-:W-:Y:S01]  /*15a40*/  BSSY B1, `(.L_x_135) ;  /* 0x000000b000017945 */ /* 0x000fe20003800000 */
[----:B------:R-:W-:Y:S02]  /*15a50*/  ISETP.LT.OR P2, PT, R0, 0x5a, !P1 ;  /* 0x0000005a0000780c */ /* 0x000fe40004f41670 */
[----:B------:R-:W-:-:S05]  /*15a60*/  F2FP.F16.E5M2.UNPACK_B R152, R152 ;  /* 0x00000098ff98723e */ /* 0x000fca00020004ff */
[----:B--2---:R-:W-:Y:S01]  /*15a70*/  HADD2.F32 R153, -RZ, R152.H0_H0 ;  /* 0x20000098ff997230 */ /* 0x004fe20000004100 */
[----:B------:R-:W-:-:S04]  /*15a80*/  PRMT R152, RZ, 0x7610, R152 ;  /* 0x00007610ff987816 */ /* 0x000fc80000000098 */
[----:B------:R-:W-:-:S04]  /*15a90*/  FMUL R153, R153, R16 ;  /* 0x0000001099997220 */ /* 0x000fc80000400000 */
[----:B---3--:R-:W-:-:S05]  /*15aa0*/  FFMA R153, R154, R2, R153 ;  /* 0x000000029a997223 */ /* 0x008fca0000000099 */
[----:B------:R-:W-:-:S05]  /*15ab0*/  F2FP.SATFINITE.E5M2.F32.PACK_AB_MERGE_C R153, RZ, R153, RZ ;  /* 0x00000099ff99723e */ /* 0x000fca00048060ff */
[----:B------:R2:W-:Y:S01]  /*15ac0*/  @!P3 STG.E.U8 desc[UR36][R8.64+0x58], R153 ;  /* 0x000058990800b986 */ /* 0x0005e2000c101124 */
[----:B------:R-:W-:Y:S05]  /*15ad0*/  @P2 BRA `(.L_x_136) ;  /* 0x0000000000042947 */ /* 0x000fea0003800000 */
[----:B------:R3:W5:Y:S02]  /*15ae0*/  LDG.E.U8 R152, desc[UR36][R12.64+0x59] ;  /* 0x000059240c987981 */ /* 0x000764000c1e1100 */
.L_x_136:
[----:B------:R-:W-:Y:S05]  /*15af0*/  BSYNC B1 ;  /* 0x0000000000017941 */ /* 0x000fea0003800000 */
.L_x_135:
[----:B------:R-:W4:Y:S01]  /*15b00*/  LDL.LU R154, [R1+0xbc] ;  /* 0x0000bc00019a7983 */ /* 0x000f220000300800 */
[----:B-----5:R-:W-:Y:S01]  /*15b10*/  LOP3.LUT R152, R152, 0xff, RZ, 0xc0, !PT ;  /* 0x000000ff98987812 */ /* 0x020fe200078ec0ff */
[----:B------:R-:W-:Y:S01]  /*15b20*/  BSSY B1, `(.L_x_137) ;  /* 0x000000b000017945 */ /* 0x000fe20003800000 */
[----:B------:R-:W-:Y:S02]  /*15b30*/  ISETP.LT.OR P3, PT, R0, 0x61, !P0 ;  /* 0x000000610000780c */ /* 0x000fe40004761670 */
[----:B------:R-:W-:-:S05]  /*15b40*/  F2FP.F16.E5M2.UNPACK_B R152, R152 ;  /* 0x00000098ff98723e */ /* 0x000fca00020004ff */
[----:B--2---:R-:W-:Y:S01]  /*15b50*/  HADD2.F32 R153, -RZ, R152.H0_H0 ;  /* 0x20000098ff997230 */ /* 0x004fe20000004100 */
[----:B------:R-:W-:-:S04]  /*15b60*/  PRMT R152, RZ, 0x7610, R152 ;  /* 0x00007610ff987816 */ /* 0x000fc80000000098 */
[----:B------:R-:W-:-:S04]  /*15b70*/  FMUL R153, R153, R16 ;  /* 0x0000001099997220 */ /* 0x000fc80000400000 */
[----:B----4-:R-:W-:-:S05]  /*15b80*/  FFMA R153, R154, R2, R153 ;  /* 0x000000029a997223 */ /* 0x010fca0000000099 */
[----:B------:R-:W-:-:S05]  /*15b90*/  F2FP.SATFINITE.E5M2.F32.PACK_AB_MERGE_C R153, RZ, R153, RZ ;  /* 0x00000099ff99723e */ /* 0x000fca00048060ff */
[----:B------:R2:W-:Y:S01]  /*15ba0*/  @!P2 STG.E.U8 desc[UR36][R8.64+0x59], R153 ;  /* 0x000059990800a986 */ /* 0x0005e2000c101124 */
[----:B------:R-:W-:Y:S05]  /*15bb0*/  @P3 BRA `(.L_x_138) ;  /* 0x0000000000043947 */ /* 0x000fea0003800000 */
[----:B------:R4:W5:Y:S02]  /*15bc0*/  LDG.E.U8 R152, desc[UR36][R14.64+0x60] ;  /* 0x000060240e987981 */ /* 0x000964000c1e1100 */
.L_x_138:
[----:B------:R-:W-:Y:S05]  /*15bd0*/  BSYNC B1 ;  /* 0x0000000000017941 */ /* 0x000fea0003800000 */
.L_x_137:
        /* <DEDUP_REMOVED lines=13> */
.L_x_140:
[----:B------:R-:W-:Y:S05]  /*15cb0*/  BSYNC B1 ;  /* 0x0000000000017941 */ /* 0x000fea0003800000 */
.L_x_139:
        /* <DEDUP_REMOVED lines=13> */
.L_x_142:
[----:B------:R-:W-:Y:S05]  /*15d90*/  BSYNC B1 ;  /* 0x0000000000017941 */ /* 0x000fea0003800000 */
.L_x_141:
        /* <DEDUP_REMOVED lines=13> */
.L_x_144:
[----:B------:R-:W-:Y:S05]  /*15e70*/  BSYNC B1 ;  /* 0x0000000000017941 */ /* 0x000fea0003800000 */
.L_x_143:
        /* <DEDUP_REMOVED lines=13> */
.L_x_146:
[----:B------:R-:W-:Y:S05]  /*15f50*/  BSYNC B1 ;  /* 0x0000000000017941 */ /* 0x000fea0003800000 */
.L_x_145:
        /* <DEDUP_REMOVED lines=13> */
.L_x_148:
[----:B------:R-:W-:Y:S05]  /*16030*/  BSYNC B1 ;  /* 0x0000000000017941 */ /* 0x000fea0003800000 */
.L_x_147:
        /* <DEDUP_REMOVED lines=13> */
.L_x_150:
[----:B------:R-:W-:Y:S05]  /*16110*/  BSYNC B1 ;  /* 0x0000000000017941 */ /* 0x000fea0003800000 */
.L_x_149:
        /* <DEDUP_REMOVED lines=13> */
.L_x_152:
[----:B------:R-:W-:Y:S05]  /*161f0*/  BSYNC B1 ;  /* 0x0000000000017941 */ /* 0x000fea0003800000 */
.L_x_151:
        /* <DEDUP_REMOVED lines=13> */
.L_x_154:
[----:B------:R-:W-:Y:S05]  /*162d0*/  BSYNC B1 ;  /* 0x0000000000017941 */ /* 0x000fea0003800000 */
.L_x_153:
        /* <DEDUP_REMOVED lines=13> */
.L_x_156:
[----:B------:R-:W-:Y:S05]  /*163b0*/  BSYNC B1 ;  /* 0x0000000000017941 */ /* 0x000fea0003800000 */
.L_x_155:
        /* <DEDUP_REMOVED lines=13> */
.L_x_158:
[----:B------:R-:W-:Y:S05]  /*16490*/  BSYNC B1 ;  /* 0x0000000000017941 */ /* 0x000fea0003800000 */
.L_x_157:
        /* <DEDUP_REMOVED lines=13> */
.L_x_160:
[----:B------:R-:W-:Y:S05]  /*16570*/  BSYNC B1 ;  /* 0x0000000000017941 */ /* 0x000fea0003800000 */
.L_x_159:
        /* <DEDUP_REMOVED lines=13> */
.L_x_162:
[----:B------:R-:W-:Y:S05]  /*16650*/  BSYNC B1 ;  /* 0x0000000000017941 */ /* 0x000fea0003800000 */
.L_x_161:
        /* <DEDUP_REMOVED lines=13> */
.L_x_164:
[----:B------:R-:W-:Y:S05]  /*16730*/  BSYNC B1 ;  /* 0x0000000000017941 */ /* 0x000fea0003800000 */
.L_x_163:
        /* <DEDUP_REMOVED lines=13> */
.L_x_166:
[----:B------:R-:W-:Y:S05]  /*16810*/  BSYNC B1 ;  /* 0x0000000000017941 */ /* 0x000fea0003800000 */
.L_x_165:
        /* <DEDUP_REMOVED lines=13> */
.L_x_168:
[----:B------:R-:W-:Y:S05]  /*168f0*/  BSYNC B1 ;  /* 0x0000000000017941 */ /* 0x000fea0003800000 */
.L_x_167:
        /* <DEDUP_REMOVED lines=13> */
.L_x_170:
[----:B------:R-:W-:Y:S05]  /*169d0*/  BSYNC B1 ;  /* 0x0000000000017941 */ /* 0x000fea0003800000 */
.L_x_169:
        /* <DEDUP_REMOVED lines=13> */
.L_x_172:
[----:B------:R-:W-:Y:S05]  /*16ab0*/  BSYNC B1 ;  /* 0x0000000000017941 */ /* 0x000fea0003800000 */
.L_x_171:
        /* <DEDUP_REMOVED lines=13> */
.L_x_174:
[----:B------:R-:W-:Y:S05]  /*16b90*/  BSYNC B1 ;  /* 0x0000000000017941 */ /* 0x000fea0003800000 */
.L_x_173:
        /* <DEDUP_REMOVED lines=13> */
.L_x_176:
[----:B------:R-:W-:Y:S05]  /*16c70*/  BSYNC B1 ;  /* 0x0000000000017941 */ /* 0x000fea0003800000 */
.L_x_175:
        /* <DEDUP_REMOVED lines=13> */
.L_x_178:
[----:B------:R-:W-:Y:S05]  /*16d50*/  BSYNC B1 ;  /* 0x0000000000017941 */ /* 0x000fea0003800000 */
.L_x_177:
        /* <DEDUP_REMOVED lines=13> */
.L_x_180:
[----:B------:R-:W-:Y:S05]  /*16e30*/  BSYNC B1 ;  /* 0x0000000000017941 */ /* 0x000fea0003800000 */
.L_x_179:
        /* <DEDUP_REMOVED lines=13> */
.L_x_182:
[----:B------:R-:W-:Y:S05]  /*16f10*/  BSYNC B1 ;  /* 0x0000000000017941 */ /* 0x000fea0003800000 */
.L_x_181:
        /* <DEDUP_REMOVED lines=13> */
.L_x_184:
[----:B------:R-:W-:Y:S05]  /*16ff0*/  BSYNC B1 ;  /* 0x0000000000017941 */ /* 0x000fea0003800000 */
.L_x_183:
        /* <DEDUP_REMOVED lines=13> */
.L_x_186:
[----:B------:R-:W-:Y:S05]  /*170d0*/  BSYNC B1 ;  /* 0x0000000000017941 */ /* 0x000fea0003800000 */
.L_x_185:
        /* <DEDUP_REMOVED lines=13> */
.L_x_188:
[----:B------:R-:W-:Y:S05]  /*171b0*/  BSYNC B1 ;  /* 0x0000000000017941 */ /* 0x000fea0003800000 */
.L_x_187:
        /* <DEDUP_REMOVED lines=13> */
.L_x_190:
[----:B------:R-:W-:Y:S05]  /*17290*/  BSYNC B1 ;  /* 0x0000000000017941 */ /* 0x000fea0003800000 */
.L_x_189:
        /* <DEDUP_REMOVED lines=13> */
.L_x_192:
[----:B------:R-:W-:Y:S05]  /*17370*/  BSYNC B1 ;  /* 0x0000000000017941 */ /* 0x000fea0003800000 */
.L_x_191:
        /* <DEDUP_REMOVED lines=13> */
.L_x_194:
[----:B------:R-:W-:Y:S05]  /*17450*/  BSYNC B1 ;  /* 0x0000000000017941 */ /* 0x000fea0003800000 */
.L_x_193:
        /* <DEDUP_REMOVED lines=13> */
.L_x_196:
[----:B------:R-:W-:Y:S05]  /*17530*/  BSYNC B1 ;  /* 0x0000000000017941 */ /* 0x000fea0003800000 */
.L_x_195:
        /* <DEDUP_REMOVED lines=13> */
.L_x_198:
[----:B------:R-:W-:Y:S05]  /*17610*/  BSYNC B1 ;  /* 0x0000000000017941 */ /* 0x000fea0003800000 */
.L_x_197:
        /* <DEDUP_REMOVED lines=13> */
.L_x_200:
[----:B------:R-:W-:Y:S05]  /*176f0*/  BSYNC B1 ;  /* 0x0000000000017941 */ /* 0x000fea0003800000 */
.L_x_199:
        /* <DEDUP_REMOVED lines=13> */
.L_x_202:
[----:B------:R-:W-:Y:S05]  /*177d0*/  BSYNC B1 ;  /* 0x0000000000017941 */ /* 0x000fea0003800000 */
.L_x_201:
        /* <DEDUP_REMOVED lines=13> */
.L_x_204:
[----:B------:R-:W-:Y:S05]  /*178b0*/  BSYNC B1 ;  /* 0x0000000000017941 */ /* 0x000fea0003800000 */
.L_x_203:
        /* <DEDUP_REMOVED lines=13> */
.L_x_206:
[----:B------:R-:W-:Y:S05]  /*17990*/  BSYNC B1 ;  /* 0x0000000000017941 */ /* 0x000fea0003800000 */
.L_x_205:
        /* <DEDUP_REMOVED lines=13> */
.L_x_208:
[----:B------:R-:W-:Y:S05]  /*17a70*/  BSYNC B1 ;  /* 0x0000000000017941 */ /* 0x000fea0003800000 */
.L_x_207:
        /* <DEDUP_REMOVED lines=13> */
.L_x_210:
[----:B------:R-:W-:Y:S05]  /*17b50*/  BSYNC B1 ;  /* 0x0000000000017941 */ /* 0x000fea0003800000 */
.L_x_209:
        /* <DEDUP_REMOVED lines=13> */
.L_x_212:
[----:B------:R-:W-:Y:S05]  /*17c30*/  BSYNC B1 ;  /* 0x0000000000017941 */ /* 0x000fea0003800000 */
.L_x_211:
        /* <DEDUP_REMOVED lines=13> */
.L_x_214:
[----:B------:R-:W-:Y:S05]  /*17d10*/  BSYNC B1 ;  /* 0x0000000000017941 */ /* 0x000fea0003800000 */
.L_x_213:
        /* <DEDUP_REMOVED lines=13> */
.L_x_216:
[----:B------:R-:W-:Y:S05]  /*17df0*/  BSYNC B1 ;  /* 0x0000000000017941 */ /* 0x000fea0003800000 */
.L_x_215:
        /* <DEDUP_REMOVED lines=13> */
.L_x_218:
[----:B------:R-:W-:Y:S05]  /*17ed0*/  BSYNC B1 ;  /* 0x0000000000017941 */ /* 0x000fea0003800000 */
.L_x_217:
        /* <DEDUP_REMOVED lines=13> */
.L_x_220:
[----:B------:R-:W-:Y:S05]  /*17fb0*/  BSYNC B1 ;  /* 0x0000000000017941 */ /* 0x000fea0003800000 */
.L_x_219:
        /* <DEDUP_REMOVED lines=13> */
.L_x_222:
[----:B------:R-:W-:Y:S05]  /*18090*/  BSYNC B1 ;  /* 0x0000000000017941 */ /* 0x000fea0003800000 */
.L_x_221:
        /* <DEDUP_REMOVED lines=13> */
.L_x_224:
[----:B------:R-:W-:Y:S05]  /*18170*/  BSYNC B1 ;  /* 0x0000000000017941 */ /* 0x000fea0003800000 */
.L_x_223:
        /* <DEDUP_REMOVED lines=13> */
.L_x_226:
[----:B------:R-:W-:Y:S05]  /*18250*/  BSYNC B1 ;  /* 0x0000000000017941 */ /* 0x000fea0003800000 */
.L_x_225:
        /* <DEDUP_REMOVED lines=13> */
.L_x_228:
[----:B------:R-:W-:Y:S05]  /*18330*/  BSYNC B1 ;  /* 0x0000000000017941 */ /* 0x000fea0003800000 */
.L_x_227:
        /* <DEDUP_REMOVED lines=13> */
.L_x_230:
[----:B------:R-:W-:Y:S05]  /*18410*/  BSYNC B1 ;  /* 0x0000000000017941 */ /* 0x000fea0003800000 */
.L_x_229:
        /* <DEDUP_REMOVED lines=13> */
.L_x_232:
[----:B------:R-:W-:Y:S05]  /*184f0*/  BSYNC B1 ;  /* 0x0000000000017941 */ /* 0x000fea0003800000 */
.L_x_231:
        /* <DEDUP_REMOVED lines=13> */
.L_x_234:
[----:B------:R-:W-:Y:S05]  /*185d0*/  BSYNC B1 ;  /* 0x0000000000017941 */ /* 0x000fea0003800000 */
.L_x_233:
        /* <DEDUP_REMOVED lines=13> */
.L_x_236:
[----:B------:R-:W-:Y:S05]  /*186b0*/  BSYNC B1 ;  /* 0x0000000000017941 */ /* 0x000fea0003800000 */
.L_x_235:
        /* <DEDUP_REMOVED lines=13> */
.L_x_238:
[----:B------:R-:W-:Y:S05]  /*18790*/  BSYNC B1 ;  /* 0x0000000000017941 */ /* 0x000fea0003800000 */
.L_x_237:
        /* <DEDUP_REMOVED lines=13> */
.L_x_240:
[----:B------:R-:W-:Y:S05]  /*18870*/  BSYNC B1 ;  /* 0x0000000000017941 */ /* 0x000fea0003800000 */
.L_x_239:
        /* <DEDUP_REMOVED lines=13> */
.L_x_242:
[----:B------:R-:W-:Y:S05]  /*18950*/  BSYNC B1 ;  /* 0x0000000000017941 */ /* 0x000fea0003800000 */
.L_x_241:
        /* <DEDUP_REMOVED lines=13> */
.L_x_244:
[----:B------:R-:W-:Y:S05]  /*18a30*/  BSYNC B1 ;  /* 0x0000000000017941 */ /* 0x000fea0003800000 */
.L_x_243:
        /* <DEDUP_REMOVED lines=13> */
.L_x_246:
[----:B------:R-:W-:Y:S05]  /*18b10*/  BSYNC B1 ;  /* 0x0000000000017941 */ /* 0x000fea0003800000 */
.L_x_245:
        /* <DEDUP_REMOVED lines=13> */
.L_x_248:
[----:B------:R-:W-:Y:S05]  /*18bf0*/  BSYNC B1 ;  /* 0x0000000000017941 */ /* 0x000fea0003800000 */
.L_x_247:
        /* <DEDUP_REMOVED lines=13> */
.L_x_250:
[----:B------:R-:W-:Y:S05]  /*18cd0*/  BSYNC B1 ;  /* 0x0000000000017941 */ /* 0x000fea0003800000 */
.L_x_249:
        /* <DEDUP_REMOVED lines=13> */
.L_x_252:
[----:B------:R-:W-:Y:S05]  /*18db0*/  BSYNC B1 ;  /* 0x0000000000017941 */ /* 0x000fea0003800000 */
.L_x_251:
        /* <DEDUP_REMOVED lines=13> */
.L_x_254:
[----:B------:R-:W-:Y:S05]  /*18e90*/  BSYNC B1 ;  /* 0x0000000000017941 */ /* 0x000fea0003800000 */
.L_x_253:
        /* <DEDUP_REMOVED lines=13> */
.L_x_256:
[----:B------:R-:W-:Y:S05]  /*18f70*/  BSYNC B1 ;  /* 0x0000000000017941 */ /* 0x000fea0003800000 */
.L_x_255:
        /* <DEDUP_REMOVED lines=13> */
.L_x_258:
[----:B------:R-:W-:Y:S05]  /*19050*/  BSYNC B1 ;  /* 0x0000000000017941 */ /* 0x000fea0003800000 */
.L_x_257:
        /* <DEDUP_REMOVED lines=13> */
.L_x_260:
[----:B------:R-:W-:Y:S05]  /*19130*/  BSYNC B1 ;  /* 0x0000000000017941 */ /* 0x000fea0003800000 */
.L_x_259:
        /* <DEDUP_REMOVED lines=13> */
.L_x_262:
[----:B------:R-:W-:Y:S05]  /*19210*/  BSYNC B1 ;  /* 0x0000000000017941 */ /* 0x000fea0003800000 */
.L_x_261:
        /* <DEDUP_REMOVED lines=13> */
.L_x_264:
[----:B------:R-:W-:Y:S05]  /*192f0*/  BSYNC B1 ;  /* 0x0000000000017941 */ /* 0x000fea0003800000 */
.L_x_263:
        /* <DEDUP_REMOVED lines=13> */
.L_x_266:
[----:B------:R-:W-:Y:S05]  /*193d0*/  BSYNC B1 ;  /* 0x0000000000017941 */ /* 0x000fea0003800000 */
.L_x_265:
        /* <DEDUP_REMOVED lines=13> */
.L_x_268:
[----:B------:R-:W-:Y:S05]  /*194b0*/  BSYNC B1 ;  /* 0x0000000000017941 */ /* 0x000fea0003800000 */
.L_x_267:
        /* <DEDUP_REMOVED lines=13> */
.L_x_270:
[----:B------:R-:W-:Y:S05]  /*19590*/  BSYNC B1 ;  /* 0x0000000000017941 */ /* 0x000fea0003800000 */
.L_x_269:
        /* <DEDUP_REMOVED lines=13> */
.L_x_272:
[----:B------:R-:W-:Y:S05]  /*19670*/  BSYNC B1 ;  /* 0x0000000000017941 */ /* 0x000fea0003800000 */
.L_x_271:
        /* <DEDUP_REMOVED lines=13> */
.L_x_274:
[----:B------:R-:W-:Y:S05]  /*19750*/  BSYNC B1 ;  /* 0x0000000000017941 */ /* 0x000fea0003800000 */
.L_x_273:
        /* <DEDUP_REMOVED lines=13> */
.L_x_276:
[----:B------:R-:W-:Y:S05]  /*19830*/  BSYNC B1 ;  /* 0x0000000000017941 */ /* 0x000fea0003800000 */
.L_x_275:
        /* <DEDUP_REMOVED lines=13> */
.L_x_278:
[----:B------:R-:W-:Y:S05]  /*19910*/  BSYNC B1 ;  /* 0x0000000000017941 */ /* 0x000fea0003800000 */
.L_x_277:
        /* <DEDUP_REMOVED lines=13> */
.L_x_280:
[----:B------:R-:W-:Y:S05]  /*199f0*/  BSYNC B1 ;  /* 0x0000000000017941 */ /* 0x000fea0003800000 */
.L_x_279:
        /* <DEDUP_REMOVED lines=13> */
.L_x_282:
[----:B------:R-:W-:Y:S05]  /*19ad0*/  BSYNC B1 ;  /* 0x0000000000017941 */ /* 0x000fea0003800000 */
.L_x_281:
        /* <DEDUP_REMOVED lines=13> */
.L_x_284:
[----:B------:R-:W-:Y:S05]  /*19bb0*/  BSYNC B1 ;  /* 0x0000000000017941 */ /* 0x000fea0003800000 */
.L_x_283:
        /* <DEDUP_REMOVED lines=13> */
.L_x_286:
[----:B------:R-:W-:Y:S05]  /*19c90*/  BSYNC B1 ;  /* 0x0000000000017941 */ /* 0x000fea0003800000 */
.L_x_285:
        /* <DEDUP_REMOVED lines=13> */
.L_x_288:
[----:B------:R-:W-:Y:S05]  /*19d70*/  BSYNC B1 ;  /* 0x0000000000017941 */ /* 0x000fea0003800000 */
.L_x_287:
        /* <DEDUP_REMOVED lines=13> */
.L_x_290:
[----:B------:R-:W-:Y:S05]  /*19e50*/  BSYNC B1 ;  /* 0x0000000000017941 */ /* 0x000fea0003800000 */
.L_x_289:
        /* <DEDUP_REMOVED lines=13> */
.L_x_292:
[----:B------:R-:W-:Y:S05]  /*19f30*/  BSYNC B1 ;  /* 0x0000000000017941 */ /* 0x000fea0003800000 */
.L_x_291:
[----:B--2---:R-:W2:Y:S01]  /*19f40*/  LDL.LU R153, [R1+0x1f4] ;  /* 0x0001f40001997983 */ /* 0x004ea20000300800 */
[----:B-----5:R-:W-:Y:S01]  /*19f50*/  LOP3.LUT R152, R152, 0xff, RZ, 0xc0, !PT ;  /* 0x000000ff98987812 */ /* 0x020fe200078ec0ff */
[----:B------:R-:W-:Y:S01]  /*19f60*/  BSSY B1, `(.L_x_293) ;  /* 0x000000b000017945 */ /* 0x000fe20003800000 */
[----:B------:R-:W-:Y:S02]  /*19f70*/  ISETP.LT.OR P2, PT, R0, 0xf9, !P1 ;  /* 0x000000f90000780c */ /* 0x000fe40004f41670 */
[----:B------:R-:W-:Y:S02]  /*19f80*/  F2FP.F16.E5M2.UNPACK_B R152, R152 ;  /* 0x00000098ff98723e */ /* 0x000fe400020004ff */
[----:B01-34-:R-:W-:-:S03]  /*19f90*/  PRMT R14, RZ, 0x7610, R14 ;  /* 0x00007610ff0e7816 */ /* 0x01bfc6000000000e */
[----:B------:R-:W-:-:S05]  /*19fa0*/  HADD2.F32 R15, -RZ, R152.H0_H0 ;  /* 0x20000098ff0f7230 */ /* 0x000fca0000004100 */
[----:B------:R-:W-:-:S04]  /*19fb0*/  FMUL R15, R15, R16 ;  /* 0x000000100f0f7220 */ /* 0x000fc80000400000 */
[----:B--2---:R-:W-:-:S05]  /*19fc0*/  FFMA R15, R153, R2, R15 ;  /* 0x00000002990f7223 */ /* 0x004fca000000000f */
[----:B------:R-:W-:-:S05]  /*19fd0*/  F2FP.SATFINITE.E5M2.F32.PACK_AB_MERGE_C R15, RZ, R15, RZ ;  /* 0x0000000fff0f723e */ /* 0x000fca00048060ff */
[----:B------:R0:W-:Y:S01]  /*19fe0*/  @!P0 STG.E.U8 desc[UR36][R10.64+0xf9], R15 ;  /* 0x0000f90f0a008986 */ /* 0x0001e2000c101124 */
[----:B------:R-:W-:Y:S05]  /*19ff0*/  @P2 BRA `(.L_x_294) ;  /* 0x0000000000042947 */ /* 0x000fea0003800000 */
[----:B------:R1:W5:Y:S02]  /*1a000*/  LDG.E.U8 R14, desc[UR36][R12.64+0xf8] ;  /* 0x0000f8240c0e7981 */ /* 0x000364000c1e1100 */
.L_x_294:
[----:B------:R-:W-:Y:S05]  /*1a010*/  BSYNC B1 ;  /* 0x0000000000017941 */ /* 0x000fea0003800000 */
.L_x_293:
[----:B0-----:R-:W2:Y:S01]  /*1a020*/  LDL.LU R15, [R1+0x1f8] ;  /* 0x0001f800010f7983 */ /* 0x001ea20000300800 */
[----:B-----5:R-:W-:Y:S01]  /*1a030*/  LOP3.LUT R14, R14, 0xff, RZ, 0xc0, !PT ;  /* 0x000000ff0e0e7812 */ /* 0x020fe200078ec0ff */
[----:B------:R-:W-:Y:S01]  /*1a040*/  BSSY B1, `(.L_x_295) ;  /* 0x000000b000017945 */ /* 0x000fe20003800000 */
[----:B------:R-:W-:Y:S02]  /*1a050*/  ISETP.LT.OR P1, PT, R0, 0xfa, !P1 ;  /* 0x000000fa0000780c */ /* 0x000fe40004f21670 */
[----:B------:R-:W-:Y:S02]  /*1a060*/  F2FP.F16.E5M2.UNPACK_B R14, R14 ;  /* 0x0000000eff0e723e */ /* 0x000fe400020004ff */
[----:B------:R-:W-:-:S03]  /*1a070*/  PRMT R10, RZ, 0x7610, R10 ;  /* 0x00007610ff0a7816 */ /* 0x000fc6000000000a */
[----:B------:R-:W-:-:S05]  /*1a080*/  HADD2.F32 R11, -RZ, R14.H0_H0 ;  /* 0x2000000eff0b7230 */ /* 0x000fca0000004100 */
[----:B------:R-:W-:-:S04]  /*1a090*/  FMUL R11, R11, R16 ;  /* 0x000000100b0b7220 */ /* 0x000fc80000400000 */
[----:B--2---:R-:W-:-:S05]  /*1a0a0*/  FFMA R11, R15, R2, R11 ;  /* 0x000000020f0b7223 */ /* 0x004fca000000000b */
[----:B------:R-:W-:-:S05]  /*1a0b0*/  F2FP.SATFINITE.E5M2.F32.PACK_AB_MERGE_C R11, RZ, R11, RZ ;  /* 0x0000000bff0b723e */ /* 0x000fca00048060ff */
[----:B------:R0:W-:Y:S01]  /*1a0c0*/  @!P2 STG.E.U8 desc[UR36][R8.64+0xf8], R11 ;  /* 0x0000f80b0800a986 */ /* 0x0001e2000c101124 */
[----:B------:R-:W-:Y:S05]  /*1a0d0*/  @P1 BRA `(.L_x_296) ;  /* 0x0000000000041947 */ /* 0x000fea0003800000 */
[----:B------:R2:W5:Y:S02]  /*1a0e0*/  LDG.E.U8 R10, desc[UR36][R12.64+0xf9] ;  /* 0x0000f9240c0a7981 */ /* 0x000564000c1e1100 */
.L_x_296:
[----:B------:R-:W-:Y:S05]  /*1a0f0*/  BSYNC B1 ;  /* 0x0000000000017941 */ /* 0x000fea0003800000 */
.L_x_295:
[----:B------:R-:W3:Y:S01]  /*1a100*/  LDL.LU R14, [R1+0x1fc] ;  /* 0x0001fc00010e7983 */ /* 0x000ee20000300800 */
[----:B-----5:R-:W-:Y:S01]  /*1a110*/  LOP3.LUT R10, R10, 0xff, RZ, 0xc0, !PT ;  /* 0x000000ff0a0a7812 */ /* 0x020fe200078ec0ff */
[----:B------:R-:W-:Y:S01]  /*1a120*/  BSSY B1, `(.L_x_297) ;  /* 0x0000013000017945 */ /* 0x000fe20003800000 */
[----:B------:R-:W-:Y:S02]  /*1a130*/  IADD3 R15, P0, R17, 0x80, RZ ;  /* 0x00000080110f7810 */ /* 0x000fe40007f1e0ff */
[----:B------:R-:W-:-:S03]  /*1a140*/  F2FP.F16.E5M2.UNPACK_B R10, R10 ;  /* 0x0000000aff0a723e */ /* 0x000fc600020004ff */
[----:B------:R-:W-:Y:S01]  /*1a150*/  IMAD.X R153, RZ, RZ, UR9, P0 ;  /* 0x00000009ff997e24 */ /* 0x000fe200080e06ff */
[----:B------:R-:W-:Y:S01]  /*1a160*/  ISETP.GE.AND P0, PT, R3, 0x81, PT ;  /* 0x000000810300780c */ /* 0x000fe20003f06270 */
[----:B0-----:R-:W-:Y:S02]  /*1a170*/  HADD2.F32 R11, -RZ, R10.H0_H0 ;  /* 0x2000000aff0b7230 */ /* 0x001fe40000004100 */
[----:B-12---:R-:W-:Y:S01]  /*1a180*/  IMAD R12, R153, R18, RZ ;  /* 0x00000012990c7224 */ /* 0x006fe200078e02ff */
[----:B------:R-:W-:Y:S02]  /*1a190*/  ISETP.LT.OR P3, PT, R0, 0x1, !P0 ;  /* 0x000000010000780c */ /* 0x000fe40004761670 */
[----:B------:R-:W-:Y:S01]  /*1a1a0*/  FMUL R13, R11, R16 ;  /* 0x000000100b0d7220 */ /* 0x000fe20000400000 */
[----:B------:R-:W-:-:S04]  /*1a1b0*/  IMAD.WIDE.U32 R10, R15, R18, R22 ;  /* 0x000000120f0a7225 */ /* 0x000fc800078e0016 */
[----:B------:R-:W-:Y:S01]  /*1a1c0*/  IMAD R12, R15, R19, R12 ;  /* 0x000000130f0c7224 */ /* 0x000fe200078e020c */
[----:B------:R-:W-:-:S04]  /*1a1d0*/  IADD3 R10, P2, R10, R20, RZ ;  /* 0x000000140a0a7210 */ /* 0x000fc80007f5e0ff */
[--C-:B------:R-:W-:Y:S02]  /*1a1e0*/  IADD3.X R11, R21, R11, R12.reuse, P2, !PT ;  /* 0x0000000b150b7210 */ /* 0x100fe400017fe40c */
[----:B------:R-:W-:Y:S01]  /*1a1f0*/  PRMT R12, RZ, 0x7610, R12 ;  /* 0x00007610ff0c7816 */ /* 0x000fe2000000000c */
[----:B---3--:R-:W-:-:S05]  /*1a200*/  FFMA R13, R14, R2, R13 ;  /* 0x000000020e0d7223 */ /* 0x008fca000000000d */
[----:B------:R-:W-:-:S05]  /*1a210*/  F2FP.SATFINITE.E5M2.F32.PACK_AB_MERGE_C R13, RZ, R13, RZ ;  /* 0x0000000dff0d723e */ /* 0x000fca00048060ff */
[----:B------:R0:W-:Y:S01]  /*1a220*/  @!P1 STG.E.U8 desc[UR36][R8.64+0xf9], R13 ;  /* 0x0000f90d08009986 */ /* 0x0001e2000c101124 */
[----:B------:R-:W-:Y:S05]  /*1a230*/  @P3 BRA `(.L_x_298) ;  /* 0x0000000000043947 */ /* 0x000fea0003800000 */
[----:B------:R1:W5:Y:S02]  /*1a240*/  LDG.E.U8 R12, desc[UR36][R10.64] ;  /* 0x000000240a0c7981 */ /* 0x000364000c1e1100 */
.L_x_298:
[----:B------:R-:W-:Y:S05]  /*1a250*/  BSYNC B1 ;  /* 0x0000000000017941 */ /* 0x000fea0003800000 */
.L_x_297:
[----:B-----5:R-:W-:Y:S01]  /*1a260*/  LOP3.LUT R12, R12, 0xff, RZ, 0xc0, !PT ;  /* 0x000000ff0c0c7812 */ /* 0x020fe200078ec0ff */
[----:B------:R-:W-:Y:S01]  /*1a270*/  BSSY B1, `(.L_x_299) ;  /* 0x000000b000017945 */ /* 0x000fe20003800000 */
[----:B------:R-:W-:Y:S02]  /*1a280*/  ISETP.LT.OR P4, PT, R0, 0x2, !P0 ;  /* 0x000000020000780c */ /* 0x000fe40004781670 */
[----:B------:R-:W-:Y:S02]  /*1a290*/  F2FP.F16.E5M2.UNPACK_B R12, R12 ;  /* 0x0000000cff0c723e */ /* 0x000fe400020004ff */
[----:B0-----:R-:W-:-:S03]  /*1a2a0*/  PRMT R8, RZ, 0x7610, R8 ;  /* 0x00007610ff087816 */ /* 0x001fc60000000008 */
[----:B------:R-:W-:-:S05]  /*1a2b0*/  HADD2.F32 R9, -RZ, R12.H0_H0 ;  /* 0x2000000cff097230 */ /* 0x000fca0000004100 */
[----:B------:R-:W-:-:S04]  /*1a2c0*/  FMUL R9, R9, R16 ;  /* 0x0000001009097220 */ /* 0x000fc80000400000 */
[----:B------:R-:W-:-:S05]  /*1a2d0*/  FFMA R9, R24, R2, R9 ;  /* 0x0000000218097223 */ /* 0x000fca0000000009 */
[----:B------:R-:W-:-:S05]  /*1a2e0*/  F2FP.SATFINITE.E5M2.F32.PACK_AB_MERGE_C R9, RZ, R9, RZ ;  /* 0x00000009ff09723e */ /* 0x000fca00048060ff */
[----:B------:R0:W-:Y:S01]  /*1a2f0*/  @!P3 STG.E.U8 desc[UR36][R6.64], R9 ;  /* 0x000000090600b986 */ /* 0x0001e2000c101124 */
[----:B------:R-:W-:Y:S05]  /*1a300*/  @P4 BRA `(.L_x_300) ;  /* 0x0000000000044947 */ /* 0x000fea0003800000 */
[----:B------:R2:W5:Y:S02]  /*1a310*/  LDG.E.U8 R8, desc[UR36][R10.64+0x1] ;  /* 0x000001240a087981 */ /* 0x000564000c1e1100 */
.L_x_300:
[----:B------:R-:W-:Y:S05]  /*1a320*/  BSYNC B1 ;  /* 0x0000000000017941 */ /* 0x000fea0003800000 */
.L_x_299:
[----:B-----5:R-:W-:Y:S01]  /*1a330*/  LOP3.LUT R8, R8, 0xff, RZ, 0xc0, !PT ;  /* 0x000000ff08087812 */ /* 0x020fe200078ec0ff */
[----:B------:R-:W-:Y:S01]  /*1a340*/  BSSY B1, `(.L_x_301) ;  /* 0x0000013000017945 */ /* 0x000fe20003800000 */
[----:B------:R-:W-:Y:S02]  /*1a350*/  IADD3 R17, P1, R17, 0x88, RZ ;  /* 0x0000008811117810 */ /* 0x000fe40007f3e0ff */
[----:B------:R-:W-:-:S03]  /*1a360*/  F2FP.F16.E5M2.UNPACK_B R8, R8 ;  /* 0x00000008ff08723e */ /* 0x000fc600020004ff */
[----:B------:R-:W-:Y:S01]  /*1a370*/  IMAD.X R13, RZ, RZ, UR9, P1 ;  /* 0x00000009ff0d7e24 */ /* 0x000fe200088e06ff */
[----:B------:R-:W-:Y:S01]  /*1a380*/  ISETP.GE.AND P1, PT, R3, 0x89, PT ;  /* 0x000000890300780c */ /* 0x000fe20003f26270 */
[----:B0-----:R-:W-:Y:S01]  /*1a390*/  HADD2.F32 R9, -RZ, R8.H0_H0 ;  /* 0x20000008ff097230 */ /* 0x001fe20000004100 */
[----:B------:R-:W-:Y:S01]  /*1a3a0*/  PRMT R3, RZ, 0x7610, R3 ;  /* 0x00007610ff037816 */ /* 0x000fe20000000003 */
[-C--:B------:R-:W-:Y:S01]  /*1a3b0*/  IMAD R12, R13, R18.reuse, RZ ;  /* 0x000000120d0c7224 */ /* 0x080fe200078e02ff */
[----:B------:R-:W-:Y:S01]  /*1a3c0*/  ISETP.LT.OR P3, PT, R0, 0x1, !P1 ;  /* 0x000000010000780c */ /* 0x000fe20004f61670 */
[----:B------:R-:W-:-:S04]  /*1a3d0*/  IMAD.WIDE.U32 R22, R17, R18, R22 ;  /* 0x0000001211167225 */ /* 0x000fc800078e0016 */
[----:B------:R-:W-:Y:S01]  /*1a3e0*/  FMUL R8, R9, R16 ;  /* 0x0000001009087220 */ /* 0x000fe20000400000 */
[----:B------:R-:W-:-:S03]  /*1a3f0*/  IMAD R12, R17, R19, R12 ;  /* 0x00000013110c7224 */ /* 0x000fc600078e020c */
[----:B------:R-:W-:-:S01]  /*1a400*/  FFMA R8, R25, R2, R8 ;  /* 0x0000000219087223 */ /* 0x000fc20000000008 */
[----:B------:R-:W-:-:S04]  /*1a410*/  IADD3 R20, P2, R22, R20, RZ ;  /* 0x0000001416147210 */ /* 0x000fc80007f5e0ff */
[----:B------:R-:W-:Y:S02]  /*1a420*/  F2FP.SATFINITE.E5M2.F32.PACK_AB_MERGE_C R9, RZ, R8, RZ ;  /* 0x00000008ff09723e */ /* 0x000fe400048060ff */
[----:B------:R-:W-:-:S03]  /*1a430*/  IADD3.X R21, R21, R23, R12, P2, !PT ;  /* 0x0000001715157210 */ /* 0x000fc600017fe40c */
[----:B------:R0:W-:Y:S01]  /*1a440*/  @!P4 STG.E.U8 desc[UR36][R6.64+0x1], R9 ;  /* 0x000001090600c986 */ /* 0x0001e2000c101124 */
[----:B------:R-:W-:Y:S05]  /*1a450*/  @P3 BRA `(.L_x_302) ;  /* 0x0000000000043947 */ /* 0x000fea0003800000 */
[----:B------:R3:W5:Y:S02]  /*1a460*/  LDG.E.U8 R3, desc[UR36][R20.64] ;  /* 0x0000002414037981 */ /* 0x000764000c1e1100 */
.L_x_302:
[----:B------:R-:W-:Y:S05]  /*1a470*/  BSYNC B1 ;  /* 0x0000000000017941 */ /* 0x000fea0003800000 */
.L_x_301:
[----:B-----5:R-:W-:Y:S01]  /*1a480*/  LOP3.LUT R3, R3, 0xff, RZ, 0xc0, !PT ;  /* 0x000000ff03037812 */ /* 0x020fe200078ec0ff */
[----:B------:R-:W-:Y:S01]  /*1a490*/  BSSY B1, `(.L_x_303) ;  /* 0x000000b000017945 */ /* 0x000fe20003800000 */
[----:B------:R-:W-:Y:S02]  /*1a4a0*/  ISETP.LT.OR P2, PT, R0, 0x2, !P1 ;  /* 0x000000020000780c */ /* 0x000fe40004f41670 */
[----:B------:R-:W-:-:S05]  /*1a4b0*/  F2FP.F16.E5M2.UNPACK_B R3, R3 ;  /* 0x00000003ff03723e */ /* 0x000fca00020004ff */
[----:B------:R-:W-:-:S05]  /*1a4c0*/  HADD2.F32 R3, -RZ, R3.H0_H0 ;  /* 0x20000003ff037230 */ /* 0x000fca0000004100 */
[----:B------:R-:W-:-:S04]  /*1a4d0*/  FMUL R3, R3, R16 ;  /* 0x0000001003037220 */ /* 0x000fc80000400000 */
[----:B------:R-:W-:-:S05]  /*1a4e0*/  FFMA R3, R26, R2, R3 ;  /* 0x000000021a037223 */ /* 0x000fca0000000003 */
[----:B0-----:R-:W-:Y:S02]  /*1a4f0*/  F2FP.SATFINITE.E5M2.F32.PACK_AB_MERGE_C R9, RZ, R3, RZ ;  /* 0x00000003ff09723e */ /* 0x001fe400048060ff */
[----:B------:R-:W-:-:S03]  /*1a500*/  PRMT R3, RZ, 0x7610, R3 ;  /* 0x00007610ff037816 */ /* 0x000fc60000000003 */
[----:B------:R0:W-:Y:S01]  /*1a510*/  @!P3 STG.E.U8 desc[UR36][R4.64], R9 ;  /* 0x000000090400b986 */ /* 0x0001e2000c101124 */
[----:B------:R-:W-:Y:S05]  /*1a520*/  @P2 BRA `(.L_x_304) ;  /* 0x0000000000042947 */ /* 0x000fea0003800000 */
[----:B------:R4:W5:Y:S02]  /*1a530*/  LDG.E.U8 R3, desc[UR36][R20.64+0x1] ;  /* 0x0000012414037981 */ /* 0x000964000c1e1100 */
.L_x_304:
[----:B------:R-:W-:Y:S05]  /*1a540*/  BSYNC B1 ;  /* 0x0000000000017941 */ /* 0x000fea0003800000 */
.L_x_303:
[----:B-----5:R-:W-:Y:S01]  /*1a550*/  LOP3.LUT R3, R3, 0xff, RZ, 0xc0, !PT ;  /* 0x000000ff03037812 */ /* 0x020fe200078ec0ff */
[----:B------:R-:W-:Y:S01]  /*1a560*/  BSSY B1, `(.L_x_305) ;  /* 0x000000b000017945 */ /* 0x000fe20003800000 */
[----:B------:R-:W-:Y:S02]  /*1a570*/  ISETP.LT.OR P3, PT, R0, 0x9, !P0 ;  /* 0x000000090000780c */ /* 0x000fe40004761670 */
[----:B------:R-:W-:-:S05]  /*1a580*/  F2FP.F16.E5M2.UNPACK_B R3, R3 ;  /* 0x00000003ff03723e */ /* 0x000fca00020004ff */
[----:B------:R-:W-:-:S05]  /*1a590*/  HADD2.F32 R3, -RZ, R3.H0_H0 ;  /* 0x20000003ff037230 */ /* 0x000fca0000004100 */
[----:B------:R-:W-:Y:S01]  /*1a5a0*/  FMUL R8, R3, R16 ;  /* 0x0000001003087220 */ /* 0x000fe20000400000 */
[----:B------:R-:W-:-:S03]  /*1a5b0*/  PRMT R3, RZ, 0x7610, R3 ;  /* 0x00007610ff037816 */ /* 0x000fc60000000003 */
[----:B------:R-:W-:-:S05]  /*1a5c0*/  FFMA R8, R27, R2, R8 ;  /* 0x000000021b087223 */ /* 0x000fca0000000008 */
[----:B0-----:R-:W-:-:S05]  /*1a5d0*/  F2FP.SATFINITE.E5M2.F32.PACK_AB_MERGE_C R9, RZ, R8, RZ ;  /* 0x00000008ff09723e */ /* 0x001fca00048060ff */
[----:B------:R0:W-:Y:S01]  /*1a5e0*/  @!P2 STG.E.U8 desc[UR36][R4.64+0x1], R9 ;  /* 0x000001090400a986 */ /* 0x0001e2000c101124 */
[----:B------:R-:W-:Y:S05]  /*1a5f0*/  @P3 BRA `(.L_x_306) ;  /* 0x0000000000043947 */ /* 0x000fea0003800000 */
[----:B------:R0:W5:Y:S02]  /*1a600*/  LDG.E.U8 R3, desc[UR36][R10.64+0x8] ;  /* 0x000008240a037981 */ /* 0x000164000c1e1100 */
.L_x_306:
[----:B------:R-:W-:Y:S05]  /*1a610*/  BSYNC B1 ;  /* 0x0000000000017941 */ /* 0x000fea0003800000 */
.L_x_305:
        /* <DEDUP_REMOVED lines=12> */
.L_x_308:
[----:B------:R-:W-:Y:S05]  /*1a6e0*/  BSYNC B1 ;  /* 0x0000000000017941 */ /* 0x000fea0003800000 */
.L_x_307:
        /* <DEDUP_REMOVED lines=12> */
.L_x_310:
[----:B------:R-:W-:Y:S05]  /*1a7b0*/  BSYNC B1 ;  /* 0x0000000000017941 */ /* 0x000fea0003800000 */
.L_x_309:
        /* <DEDUP_REMOVED lines=12> */
.L_x_312:
[----:B------:R-:W-:Y:S05]  /*1a880*/  BSYNC B1 ;  /* 0x0000000000017941 */ /* 0x000fea0003800000 */
.L_x_311:
        /* <DEDUP_REMOVED lines=12> */
.L_x_314:
[----:B------:R-:W-:Y:S05]  /*1a950*/  BSYNC B1 ;  /* 0x0000000000017941 */ /* 0x000fea0003800000 */
.L_x_313:
        /* <DEDUP_REMOVED lines=12> */
.L_x_316:
[----:B------:R-:W-:Y:S05]  /*1aa20*/  BSYNC B1 ;  /* 0x0000000000017941 */ /* 0x000fea0003800000 */
.L_x_315:
        /* <DEDUP_REMOVED lines=12> */
.L_x_318:
[----:B------:R-:W-:Y:S05]  /*1aaf0*/  BSYNC B1 ;  /* 0x0000000000017941 */ /* 0x000fea0003800000 */
.L_x_317:
        /* <DEDUP_REMOVED lines=12> */
.L_x_320:
[----:B------:R-:W-:Y:S05]  /*1abc0*/  BSYNC B1 ;  /* 0x0000000000017941 */ /* 0x000fea0003800000 */
.L_x_319:
        /* <DEDUP_REMOVED lines=12> */
.L_x_322:
[----:B------:R-:W-:Y:S05]  /*1ac90*/  BSYNC B1 ;  /* 0x0000000000017941 */ /* 0x000fea0003800000 */
.L_x_321:
        /* <DEDUP_REMOVED lines=12> */
.L_x_324:
[----:B------:R-:W-:Y:S05]  /*1ad60*/  BSYNC B1 ;  /* 0x0000000000017941 */ /* 0x000fea0003800000 */
.L_x_323:
        /* <DEDUP_REMOVED lines=12> */
.L_x_326:
[----:B------:R-:W-:Y:S05]  /*1ae30*/  BSYNC B1 ;  /* 0x0000000000017941 */ /* 0x000fea0003800000 */
.L_x_325:
        /* <DEDUP_REMOVED lines=12> */
.L_x_328:
[----:B------:R-:W-:Y:S05]  /*1af00*/  BSYNC B1 ;  /* 0x0000000000017941 */ /* 0x000fea0003800000 */
.L_x_327:
        /* <DEDUP_REMOVED lines=12> */
.L_x_330:
[----:B------:R-:W-:Y:S05]  /*1afd0*/  BSYNC B1 ;  /* 0x0000000000017941 */ /* 0x000fea0003800000 */
.L_x_329:
        /* <DEDUP_REMOVED lines=12> */
.L_x_332:
[----:B------:R-:W-:Y:S05]  /*1b0a0*/  BSYNC B1 ;  /* 0x0000000000017941 */ /* 0x000fea0003800000 */
.L_x_331:
        /* <DEDUP_REMOVED lines=12> */
.L_x_334:
[----:B------:R-:W-:Y:S05]  /*1b170*/  BSYNC B1 ;  /* 0x0000000000017941 */ /* 0x000fea0003800000 */
.L_x_333:
        /* <DEDUP_REMOVED lines=12> */
.L_x_336:
[----:B------:R-:W-:Y:S05]  /*1b240*/  BSYNC B1 ;  /* 0x0000000000017941 */ /* 0x000fea0003800000 */
.L_x_335:
        /* <DEDUP_REMOVED lines=12> */
.L_x_338:
[----:B------:R-:W-:Y:S05]  /*1b310*/  BSYNC B1 ;  /* 0x0000000000017941 */ /* 0x000fea0003800000 */
.L_x_337:
        /* <DEDUP_REMOVED lines=12> */
.L_x_340:
[----:B------:R-:W-:Y:S05]  /*1b3e0*/  BSYNC B1 ;  /* 0x0000000000017941 */ /* 0x000fea0003800000 */
.L_x_339:
        /* <DEDUP_REMOVED lines=12> */
.L_x_342:
[----:B------:R-:W-:Y:S05]  /*1b4b0*/  BSYNC B1 ;  /* 0x0000000000017941 */ /* 0x000fea0003800000 */
.L_x_341:
        /* <DEDUP_REMOVED lines=12> */
.L_x_344:
[----:B------:R-:W-:Y:S05]  /*1b580*/  BSYNC B1 ;  /* 0x0000000000017941 */ /* 0x000fea0003800000 */
.L_x_343:
        /* <DEDUP_REMOVED lines=12> */
.L_x_346:
[----:B------:R-:W-:Y:S05]  /*1b650*/  BSYNC B1 ;  /* 0x0000000000017941 */ /* 0x000fea0003800000 */
.L_x_345:
        /* <DEDUP_REMOVED lines=12> */
.L_x_348:
[----:B------:R-:W-:Y:S05]  /*1b720*/  BSYNC B1 ;  /* 0x0000000000017941 */ /* 0x000fea0003800000 */
.L_x_347:
        /* <DEDUP_REMOVED lines=12> */
.L_x_350:
[----:B------:R-:W-:Y:S05]  /*1b7f0*/  BSYNC B1 ;  /* 0x0000000000017941 */ /* 0x000fea0003800000 */
.L_x_349:
        /* <DEDUP_REMOVED lines=12> */
.L_x_352:
[----:B------:R-:W-:Y:S05]  /*1b8c0*/  BSYNC B1 ;  /* 0x0000000000017941 */ /* 0x000fea0003800000 */
.L_x_351:
        /* <DEDUP_REMOVED lines=12> */
.L_x_354:
[----:B------:R-:W-:Y:S05]  /*1b990*/  BSYNC B1 ;  /* 0x0000000000017941 */ /* 0x000fea0003800000 */
.L_x_353:
        /* <DEDUP_REMOVED lines=12> */
.L_x_356:
[----:B------:R-:W-:Y:S05]  /*1ba60*/  BSYNC B1 ;  /* 0x0000000000017941 */ /* 0x000fea0003800000 */
.L_x_355:
        /* <DEDUP_REMOVED lines=12> */
.L_x_358:
[----:B------:R-:W-:Y:S05]  /*1bb30*/  BSYNC B1 ;  /* 0x0000000000017941 */ /* 0x000fea0003800000 */
.L_x_357:
        /* <DEDUP_REMOVED lines=12> */
.L_x_360:
[----:B------:R-:W-:Y:S05]  /*1bc00*/  BSYNC B1 ;  /* 0x0000000000017941 */ /* 0x000fea0003800000 */
.L_x_359:
        /* <DEDUP_REMOVED lines=12> */
.L_x_362:
[----:B------:R-:W-:Y:S05]  /*1bcd0*/  BSYNC B1 ;  /* 0x0000000000017941 */ /* 0x000fea0003800000 */
.L_x_361:
        /* <DEDUP_REMOVED lines=12> */
.L_x_364:
[----:B------:R-:W-:Y:S05]  /*1bda0*/  BSYNC B1 ;  /* 0x0000000000017941 */ /* 0x000fea0003800000 */
.L_x_363:
        /* <DEDUP_REMOVED lines=12> */
.L_x_366:
[----:B------:R-:W-:Y:S05]  /*1be70*/  BSYNC B1 ;  /* 0x0000000000017941 */ /* 0x000fea0003800000 */
.L_x_365:
        /* <DEDUP_REMOVED lines=12> */
.L_x_368:
[----:B------:R-:W-:Y:S05]  /*1bf40*/  BSYNC B1 ;  /* 0x0000000000017941 */ /* 0x000fea0003800000 */
.L_x_367:
        /* <DEDUP_REMOVED lines=12> */
.L_x_370:
[----:B------:R-:W-:Y:S05]  /*1c010*/  BSYNC B1 ;  /* 0x0000000000017941 */ /* 0x000fea0003800000 */
.L_x_369:
        /* <DEDUP_REMOVED lines=12> */
.L_x_372:
[----:B------:R-:W-:Y:S05]  /*1c0e0*/  BSYNC B1 ;  /* 0x0000000000017941 */ /* 0x000fea0003800000 */
.L_x_371:
        /* <DEDUP_REMOVED lines=12> */
.L_x_374:
[----:B------:R-:W-:Y:S05]  /*1c1b0*/  BSYNC B1 ;  /* 0x0000000000017941 */ /* 0x000fea0003800000 */
.L_x_373:
        /* <DEDUP_REMOVED lines=12> */
.L_x_376:
[----:B------:R-:W-:Y:S05]  /*1c280*/  BSYNC B1 ;  /* 0x0000000000017941 */ /* 0x000fea0003800000 */
.L_x_375:
        /* <DEDUP_REMOVED lines=12> */
.L_x_378:
[----:B------:R-:W-:Y:S05]  /*1c350*/  BSYNC B1 ;  /* 0x0000000000017941 */ /* 0x000fea0003800000 */
.L_x_377:
        /* <DEDUP_REMOVED lines=12> */
.L_x_380:
[----:B------:R-:W-:Y:S05]  /*1c420*/  BSYNC B1 ;  /* 0x0000000000017941 */ /* 0x000fea0003800000 */
.L_x_379:
        /* <DEDUP_REMOVED lines=12> */
.L_x_382:
[----:B------:R-:W-:Y:S05]  /*1c4f0*/  BSYNC B1 ;  /* 0x0000000000017941 */ /* 0x000fea0003800000 */
.L_x_381:
        /* <DEDUP_REMOVED lines=12> */
.L_x_384:
[----:B------:R-:W-:Y:S05]  /*1c5c0*/  BSYNC B1 ;  /* 0x0000000000017941 */ /* 0x000fea0003800000 */
.L_x_383:
        /* <DEDUP_REMOVED lines=12> */
.L_x_386:
[----:B------:R-:W-:Y:S05]  /*1c690*/  BSYNC B1 ;  /* 0x0000000000017941 */ /* 0x000fea0003800000 */
.L_x_385:
        /* <DEDUP_REMOVED lines=12> */
.L_x_388:
[----:B------:R-:W-:Y:S05]  /*1c760*/  BSYNC B1 ;  /* 0x0000000000017941 */ /* 0x000fea0003800000 */
.L_x_387:
        /* <DEDUP_REMOVED lines=12> */
.L_x_390:
[----:B------:R-:W-:Y:S05]  /*1c830*/  BSYNC B1 ;  /* 0x0000000000017941 */ /* 0x000fea0003800000 */
.L_x_389:
        /* <DEDUP_REMOVED lines=12> */
.L_x_392:
[----:B------:R-:W-:Y:S05]  /*1c900*/  BSYNC B1 ;  /* 0x0000000000017941 */ /* 0x000fea0003800000 */
.L_x_391:
        /* <DEDUP_REMOVED lines=12> */
.L_x_394:
[----:B------:R-:W-:Y:S05]  /*1c9d0*/  BSYNC B1 ;  /* 0x0000000000017941 */ /* 0x000fea0003800000 */
.L_x_393:
        /* <DEDUP_REMOVED lines=12> */
.L_x_396:
[----:B------:R-:W-:Y:S05]  /*1caa0*/  BSYNC B1 ;  /* 0x0000000000017941 */ /* 0x000fea0003800000 */
.L_x_395:
        /* <DEDUP_REMOVED lines=12> */
.L_x_398:
[----:B------:R-:W-:Y:S05]  /*1cb70*/  BSYNC B1 ;  /* 0x0000000000017941 */ /* 0x000fea0003800000 */
.L_x_397:
        /* <DEDUP_REMOVED lines=12> */
.L_x_400:
[----:B------:R-:W-:Y:S05]  /*1cc40*/  BSYNC B1 ;  /* 0x0000000000017941 */ /* 0x000fea0003800000 */
.L_x_399:
        /* <DEDUP_REMOVED lines=12> */
.L_x_402:
[----:B------:R-:W-:Y:S05]  /*1cd10*/  BSYNC B1 ;  /* 0x0000000000017941 */ /* 0x000fea0003800000 */
.L_x_401:
        /* <DEDUP_REMOVED lines=12> */
.L_x_404:
[----:B------:R-:W-:Y:S05]  /*1cde0*/  BSYNC B1 ;  /* 0x0000000000017941 */ /* 0x000fea0003800000 */
.L_x_403:
        /* <DEDUP_REMOVED lines=12> */
.L_x_406:
[----:B------:R-:W-:Y:S05]  /*1ceb0*/  BSYNC B1 ;  /* 0x0000000000017941 */ /* 0x000fea0003800000 */
.L_x_405:
        /* <DEDUP_REMOVED lines=12> */
.L_x_408:
[----:B------:R-:W-:Y:S05]  /*1cf80*/  BSYNC B1 ;  /* 0x0000000000017941 */ /* 0x000fea0003800000 */
.L_x_407:
        /* <DEDUP_REMOVED lines=12> */
.L_x_410:
[----:B------:R-:W-:Y:S05]  /*1d050*/  BSYNC B1 ;  /* 0x0000000000017941 */ /* 0x000fea0003800000 */
.L_x_409:
        /* <DEDUP_REMOVED lines=12> */
.L_x_412:
[----:B------:R-:W-:Y:S05]  /*1d120*/  BSYNC B1 ;  /* 0x0000000000017941 */ /* 0x000fea0003800000 */
.L_x_411:
        /* <DEDUP_REMOVED lines=12> */
.L_x_414:
[----:B------:R-:W-:Y:S05]  /*1d1f0*/  BSYNC B1 ;  /* 0x0000000000017941 */ /* 0x000fea0003800000 */
.L_x_413:
        /* <DEDUP_REMOVED lines=12> */
.L_x_416:
[----:B------:R-:W-:Y:S05]  /*1d2c0*/  BSYNC B1 ;  /* 0x0000000000017941 */ /* 0x000fea0003800000 */
.L_x_415:
        /* <DEDUP_REMOVED lines=12> */
.L_x_418:
[----:B------:R-:W-:Y:S05]  /*1d390*/  BSYNC B1 ;  /* 0x0000000000017941 */ /* 0x000fea0003800000 */
.L_x_417:
        /* <DEDUP_REMOVED lines=12> */
.L_x_420:
[----:B------:R-:W-:Y:S05]  /*1d460*/  BSYNC B1 ;  /* 0x0000000000017941 */ /* 0x000fea0003800000 */
.L_x_419:
        /* <DEDUP_REMOVED lines=12> */
.L_x_422:
[----:B------:R-:W-:Y:S05]  /*1d530*/  BSYNC B1 ;  /* 0x0000000000017941 */ /* 0x000fea0003800000 */
.L_x_421:
        /* <DEDUP_REMOVED lines=12> */
.L_x_424:
[----:B------:R-:W-:Y:S05]  /*1d600*/  BSYNC B1 ;  /* 0x0000000000017941 */ /* 0x000fea0003800000 */
.L_x_423:
        /* <DEDUP_REMOVED lines=12> */
.L_x_426:
[----:B------:R-:W-:Y:S05]  /*1d6d0*/  BSYNC B1 ;  /* 0x0000000000017941 */ /* 0x000fea0003800000 */
.L_x_425:
        /* <DEDUP_REMOVED lines=12> */
.L_x_428:
[----:B------:R-:W-:Y:S05]  /*1d7a0*/  BSYNC B1 ;  /* 0x0000000000017941 */ /* 0x000fea0003800000 */
.L_x_427:
        /* <DEDUP_REMOVED lines=12> */
.L_x_430:
[----:B------:R-:W-:Y:S05]  /*1d870*/  BSYNC B1 ;  /* 0x0000000000017941 */ /* 0x000fea0003800000 */
.L_x_429:
        /* <DEDUP_REMOVED lines=12> */
.L_x_432:
[----:B------:R-:W-:Y:S05]  /*1d940*/  BSYNC B1 ;  /* 0x0000000000017941 */ /* 0x000fea0003800000 */
.L_x_431:
        /* <DEDUP_REMOVED lines=12> */
.L_x_434:
[----:B------:R-:W-:Y:S05]  /*1da10*/  BSYNC B1 ;  /* 0x0000000000017941 */ /* 0x000fea0003800000 */
.L_x_433:
        /* <DEDUP_REMOVED lines=12> */
.L_x_436:
[----:B------:R-:W-:Y:S05]  /*1dae0*/  BSYNC B1 ;  /* 0x0000000000017941 */ /* 0x000fea0003800000 */
.L_x_435:
        /* <DEDUP_REMOVED lines=12> */
.L_x_438:
[----:B------:R-:W-:Y:S05]  /*1dbb0*/  BSYNC B1 ;  /* 0x0000000000017941 */ /* 0x000fea0003800000 */
.L_x_437:
        /* <DEDUP_REMOVED lines=12> */
.L_x_440:
[----:B------:R-:W-:Y:S05]  /*1dc80*/  BSYNC B1 ;  /* 0x0000000000017941 */ /* 0x000fea0003800000 */
.L_x_439:
        /* <DEDUP_REMOVED lines=12> */
.L_x_442:
[----:B------:R-:W-:Y:S05]  /*1dd50*/  BSYNC B1 ;  /* 0x0000000000017941 */ /* 0x000fea0003800000 */
.L_x_441:
        /* <DEDUP_REMOVED lines=12> */
.L_x_444:
[----:B------:R-:W-:Y:S05]  /*1de20*/  BSYNC B1 ;  /* 0x0000000000017941 */ /* 0x000fea0003800000 */
.L_x_443:
        /* <DEDUP_REMOVED lines=12> */
.L_x_446:
[----:B------:R-:W-:Y:S05]  /*1def0*/  BSYNC B1 ;  /* 0x0000000000017941 */ /* 0x000fea0003800000 */
.L_x_445:
        /* <DEDUP_REMOVED lines=12> */
.L_x_448:
[----:B------:R-:W-:Y:S05]  /*1dfc0*/  BSYNC B1 ;  /* 0x0000000000017941 */ /* 0x000fea0003800000 */
.L_x_447:
        /* <DEDUP_REMOVED lines=12> */
.L_x_450:
[----:B------:R-:W-:Y:S05]  /*1e090*/  BSYNC B1 ;  /* 0x0000000000017941 */ /* 0x000fea0003800000 */
.L_x_449:
        /* <DEDUP_REMOVED lines=12> */
.L_x_452:
[----:B------:R-:W-:Y:S05]  /*1e160*/  BSYNC B1 ;  /* 0x0000000000017941 */ /* 0x000fea0003800000 */
.L_x_451:
        /* <DEDUP_REMOVED lines=12> */
.L_x_454:
[----:B------:R-:W-:Y:S05]  /*1e230*/  BSYNC B1 ;  /* 0x0000000000017941 */ /* 0x000fea0003800000 */
.L_x_453:
        /* <DEDUP_REMOVED lines=12> */
.L_x_456:
[----:B------:R-:W-:Y:S05]  /*1e300*/  BSYNC B1 ;  /* 0x0000000000017941 */ /* 0x000fea0003800000 */
.L_x_455:
        /* <DEDUP_REMOVED lines=12> */
.L_x_458:
[----:B------:R-:W-:Y:S05]  /*1e3d0*/  BSYNC B1 ;  /* 0x0000000000017941 */ /* 0x000fea0003800000 */
.L_x_457:
        /* <DEDUP_REMOVED lines=12> */
.L_x_460:
[----:B------:R-:W-:Y:S05]  /*1e4a0*/  BSYNC B1 ;  /* 0x0000000000017941 */ /* 0x000fea0003800000 */
.L_x_459:
        /* <DEDUP_REMOVED lines=12> */
.L_x_462:
[----:B------:R-:W-:Y:S05]  /*1e570*/  BSYNC B1 ;  /* 0x0000000000017941 */ /* 0x000fea0003800000 */
.L_x_461:
        /* <DEDUP_REMOVED lines=12> */
.L_x_464:
[----:B------:R-:W-:Y:S05]  /*1e640*/  BSYNC B1 ;  /* 0x0000000000017941 */ /* 0x000fea0003800000 */
.L_x_463:
        /* <DEDUP_REMOVED lines=12> */
.L_x_466:
[----:B------:R-:W-:Y:S05]  /*1e710*/  BSYNC B1 ;  /* 0x0000000000017941 */ /* 0x000fea0003800000 */
.L_x_465:
        /* <DEDUP_REMOVED lines=12> */
.L_x_468:
[----:B------:R-:W-:Y:S05]  /*1e7e0*/  BSYNC B1 ;  /* 0x0000000000017941 */ /* 0x000fea0003800000 */
.L_x_467:
        /* <DEDUP_REMOVED lines=12> */
.L_x_470:
[----:B------:R-:W-:Y:S05]  /*1e8b0*/  BSYNC B1 ;  /* 0x0000000000017941 */ /* 0x000fea0003800000 */
.L_x_469:
        /* <DEDUP_REMOVED lines=12> */
.L_x_472:
[----:B------:R-:W-:Y:S05]  /*1e980*/  BSYNC B1 ;  /* 0x0000000000017941 */ /* 0x000fea0003800000 */
.L_x_471:
        /* <DEDUP_REMOVED lines=12> */
.L_x_474:
[----:B------:R-:W-:Y:S05]  /*1ea50*/  BSYNC B1 ;  /* 0x0000000000017941 */ /* 0x000fea0003800000 */
.L_x_473:
        /* <DEDUP_REMOVED lines=12> */
.L_x_476:
[----:B------:R-:W-:Y:S05]  /*1eb20*/  BSYNC B1 ;  /* 0x0000000000017941 */ /* 0x000fea0003800000 */
.L_x_475:
        /* <DEDUP_REMOVED lines=12> */
.L_x_478:
[----:B------:R-:W-:Y:S05]  /*1ebf0*/  BSYNC B1 ;  /* 0x0000000000017941 */ /* 0x000fea0003800000 */
.L_x_477:
        /* <DEDUP_REMOVED lines=12> */
.L_x_480:
[----:B------:R-:W-:Y:S05]  /*1ecc0*/  BSYNC B1 ;  /* 0x0000000000017941 */ /* 0x000fea0003800000 */
.L_x_479:
        /* <DEDUP_REMOVED lines=12> */
.L_x_482:
[----:B------:R-:W-:Y:S05]  /*1ed90*/  BSYNC B1 ;  /* 0x0000000000017941 */ /* 0x000fea0003800000 */
.L_x_481:
        /* <DEDUP_REMOVED lines=12> */
.L_x_484:
[----:B------:R-:W-:Y:S05]  /*1ee60*/  BSYNC B1 ;  /* 0x0000000000017941 */ /* 0x000fea0003800000 */
.L_x_483:
        /* <DEDUP_REMOVED lines=12> */
.L_x_486:
[----:B------:R-:W-:Y:S05]  /*1ef30*/  BSYNC B1 ;  /* 0x0000000000017941 */ /* 0x000fea0003800000 */
.L_x_485:
        /* <DEDUP_REMOVED lines=12> */
.L_x_488:
[----:B------:R-:W-:Y:S05]  /*1f000*/  BSYNC B1 ;  /* 0x0000000000017941 */ /* 0x000fea0003800000 */
.L_x_487:
        /* <DEDUP_REMOVED lines=12> */
.L_x_490:
[----:B------:R-:W-:Y:S05]  /*1f0d0*/  BSYNC B1 ;  /* 0x0000000000017941 */ /* 0x000fea0003800000 */
.L_x_489:
        /* <DEDUP_REMOVED lines=12> */
.L_x_492:
[----:B------:R-:W-:Y:S05]  /*1f1a0*/  BSYNC B1 ;  /* 0x0000000000017941 */ /* 0x000fea0003800000 */
.L_x_491:
        /* <DEDUP_REMOVED lines=12> */
.L_x_494:
[----:B------:R-:W-:Y:S05]  /*1f270*/  BSYNC B1 ;  /* 0x0000000000017941 */ /* 0x000fea0003800000 */
.L_x_493:
        /* <DEDUP_REMOVED lines=12> */
.L_x_496:
[----:B------:R-:W-:Y:S05]  /*1f340*/  BSYNC B1 ;  /* 0x0000000000017941 */ /* 0x000fea0003800000 */
.L_x_495:
        /* <DEDUP_REMOVED lines=12> */
.L_x_498:
[----:B------:R-:W-:Y:S05]  /*1f410*/  BSYNC B1 ;  /* 0x0000000000017941 */ /* 0x000fea0003800000 */
.L_x_497:
        /* <DEDUP_REMOVED lines=12> */
.L_x_500:
[----:B------:R-:W-:Y:S05]  /*1f4e0*/  BSYNC B1 ;  /* 0x0000000000017941 */ /* 0x000fea0003800000 */
.L_x_499:
        /* <DEDUP_REMOVED lines=12> */
.L_x_502:
[----:B------:R-:W-:Y:S05]  /*1f5b0*/  BSYNC B1 ;  /* 0x0000000000017941 */ /* 0x000fea0003800000 */
.L_x_501:
        /* <DEDUP_REMOVED lines=12> */
.L_x_504:
[----:B------:R-:W-:Y:S05]  /*1f680*/  BSYNC B1 ;  /* 0x0000000000017941 */ /* 0x000fea0003800000 */
.L_x_503:
        /* <DEDUP_REMOVED lines=12> */
.L_x_506:
[----:B------:R-:W-:Y:S05]  /*1f750*/  BSYNC B1 ;  /* 0x0000000000017941 */ /* 0x000fea0003800000 */
.L_x_505:
        /* <DEDUP_REMOVED lines=12> */
.L_x_508:
[----:B------:R-:W-:Y:S05]  /*1f820*/  BSYNC B1 ;  /* 0x0000000000017941 */ /* 0x000fea0003800000 */
.L_x_507:
        /* <DEDUP_REMOVED lines=12> */
.L_x_510:
[----:B------:R-:W-:Y:S05]  /*1f8f0*/  BSYNC B1 ;  /* 0x0000000000017941 */ /* 0x000fea0003800000 */
.L_x_509:
        /* <DEDUP_REMOVED lines=12> */
.L_x_512:
[----:B------:R-:W-:Y:S05]  /*1f9c0*/  BSYNC B1 ;  /* 0x0000000000017941 */ /* 0x000fea0003800000 */
.L_x_511:
        /* <DEDUP_REMOVED lines=12> */
.L_x_514:
[----:B------:R-:W-:Y:S05]  /*1fa90*/  BSYNC B1 ;  /* 0x0000000000017941 */ /* 0x000fea0003800000 */
.L_x_513:
        /* <DEDUP_REMOVED lines=12> */
.L_x_516:
[----:B------:R-:W-:Y:S05]  /*1fb60*/  BSYNC B1 ;  /* 0x0000000000017941 */ /* 0x000fea0003800000 */
.L_x_515:
        /* <DEDUP_REMOVED lines=12> */
.L_x_518:
[----:B------:R-:W-:Y:S05]  /*1fc30*/  BSYNC B1 ;  /* 0x0000000000017941 */ /* 0x000fea0003800000 */
.L_x_517:
        /* <DEDUP_REMOVED lines=12> */
.L_x_520:
[----:B------:R-:W-:Y:S05]  /*1fd00*/  BSYNC B1 ;  /* 0x0000000000017941 */ /* 0x000fea0003800000 */
.L_x_519:
        /* <DEDUP_REMOVED lines=12> */
.L_x_522:
[----:B------:R-:W-:Y:S05]  /*1fdd0*/  BSYNC B1 ;  /* 0x0000000000017941 */ /* 0x000fea0003800000 */
.L_x_521:
        /* <DEDUP_REMOVED lines=12> */
.L_x_524:
[----:B------:R-:W-:Y:S05]  /*1fea0*/  BSYNC B1 ;  /* 0x0000000000017941 */ /* 0x000fea0003800000 */
.L_x_523:
        /* <DEDUP_REMOVED lines=12> */
.L_x_526:
[----:B------:R-:W-:Y:S05]  /*1ff70*/  BSYNC B1 ;  /* 0x0000000000017941 */ /* 0x000fea0003800000 */
.L_x_525:
        /* <DEDUP_REMOVED lines=12> */
.L_x_528:
[----:B------:R-:W-:Y:S05]  /*20040*/  BSYNC B1 ;  /* 0x0000000000017941 */ /* 0x000fea0003800000 */
.L_x_527:
        /* <DEDUP_REMOVED lines=12> */
.L_x_530:
[----:B------:R-:W-:Y:S05]  /*20110*/  BSYNC B1 ;  /* 0x0000000000017941 */ /* 0x000fea0003800000 */
.L_x_529:
        /* <DEDUP_REMOVED lines=12> */
.L_x_532:
[----:B------:R-:W-:Y:S05]  /*201e0*/  BSYNC B1 ;  /* 0x0000000000017941 */ /* 0x000fea0003800000 */
.L_x_531:
        /* <DEDUP_REMOVED lines=12> */
.L_x_534:
[----:B------:R-:W-:Y:S05]  /*202b0*/  BSYNC B1 ;  /* 0x0000000000017941 */ /* 0x000fea0003800000 */
.L_x_533:
        /* <DEDUP_REMOVED lines=12> */
.L_x_536:
[----:B------:R-:W-:Y:S05]  /*20380*/  BSYNC B1 ;  /* 0x0000000000017941 */ /* 0x000fea0003800000 */
.L_x_535:
        /* <DEDUP_REMOVED lines=12> */
.L_x_538:
[----:B------:R-:W-:Y:S05]  /*20450*/  BSYNC B1 ;  /* 0x0000000000017941 */ /* 0x000fea0003800000 */
.L_x_537:
        /* <DEDUP_REMOVED lines=12> */
.L_x_540:
[----:B------:R-:W-:Y:S05]  /*20520*/  BSYNC B1 ;  /* 0x0000000000017941 */ /* 0x000fea0003800000 */
.L_x_539:
        /* <DEDUP_REMOVED lines=12> */
.L_x_542:
[----:B------:R-:W-:Y:S05]  /*205f0*/  BSYNC B1 ;  /* 0x0000000000017941 */ /* 0x000fea0003800000 */
.L_x_541:
        /* <DEDUP_REMOVED lines=12> */
.L_x_544:
[----:B------:R-:W-:Y:S05]  /*206c0*/  BSYNC B1 ;  /* 0x0000000000017941 */ /* 0x000fea0003800000 */
.L_x_543:
        /* <DEDUP_REMOVED lines=12> */
.L_x_546:
[----:B------:R-:W-:Y:S05]  /*20790*/  BSYNC B1 ;  /* 0x0000000000017941 */ /* 0x000fea0003800000 */
.L_x_545:
        /* <DEDUP_REMOVED lines=12> */
.L_x_548:
[----:B------:R-:W-:Y:S05]  /*20860*/  BSYNC B1 ;  /* 0x0000000000017941 */ /* 0x000fea0003800000 */
.L_x_547:
        /* <DEDUP_REMOVED lines=12> */
.L_x_550:
[----:B------:R-:W-:Y:S05]  /*20930*/  BSYNC B1 ;  /* 0x0000000000017941 */ /* 0x000fea0003800000 */
.L_x_549:
[----:B-----5:R-:W-:Y:S01]  /*20940*/  LOP3.LUT R3, R3, 0xff, RZ, 0xc0, !PT ;  /* 0x000000ff03037812 */ /* 0x020fe200078ec0ff */
[----:B------:R-:W-:Y:S01]  /*20950*/  BSSY B1, `(.L_x_551) ;  /* 0x000000b000017945 */ /* 0x000fe20003800000 */
[----:B------:R-:W-:Y:S02]  /*20960*/  ISETP.LT.OR P1, PT, R0, 0xfa, !P1 ;  /* 0x000000fa0000780c */ /* 0x000fe40004f21670 */
[----:B------:R-:W-:Y:S02]  /*20970*/  F2FP.F16.E5M2.UNPACK_B R3, R3 ;  /* 0x00000003ff03723e */ /* 0x000fe400020004ff */
[----:B------:R-:W-:-:S03]  /*20980*/  PRMT R0, RZ, 0x7610, R0 ;  /* 0x00007610ff007816 */ /* 0x000fc60000000000 */
[----:B------:R-:W-:-:S05]  /*20990*/  HADD2.F32 R3, -RZ, R3.H0_H0 ;  /* 0x20000003ff037230 */ /* 0x000fca0000004100 */
[----:B------:R-:W-:-:S04]  /*209a0*/  FMUL R3, R3, R16 ;  /* 0x0000001003037220 */ /* 0x000fc80000400000 */
[----:B------:R-:W-:-:S05]  /*209b0*/  FFMA R3, R150, R2, R3 ;  /* 0x0000000296037223 */ /* 0x000fca0000000003 */
[----:B------:R-:W-:-:S05]  /*209c0*/  F2FP.SATFINITE.E5M2.F32.PACK_AB_MERGE_C R3, RZ, R3, RZ ;  /* 0x00000003ff03723e */ /* 0x000fca00048060ff */
[----:B------:R0:W-:Y:S01]  /*209d0*/  @!P2 STG.E.U8 desc[UR36][R4.64+0xf8], R3 ;  /* 0x0000f8030400a986 */ /* 0x0001e2000c101124 */
[----:B------:R-:W-:Y:S05]  /*209e0*/  @P1 BRA `(.L_x_552) ;  /* 0x0000000000041947 */ /* 0x000fea0003800000 */
[----:B------:R0:W5:Y:S02]  /*209f0*/  LDG.E.U8 R0, desc[UR36][R20.64+0xf9] ;  /* 0x0000f92414007981 */ /* 0x000164000c1e1100 */
.L_x_552:
[----:B------:R-:W-:Y:S05]  /*20a00*/  BSYNC B1 ;  /* 0x0000000000017941 */ /* 0x000fea0003800000 */
.L_x_551:
[----:B------:R-:W-:Y:S05]  /*20a10*/  @P1 BRA `(.L_x_553) ;  /* 0x0000004800301947 */ /* 0x000fea0003800000 */
[----:B-----5:R-:W-:-:S04]  /*20a20*/  LOP3.LUT R0, R0, 0xff, RZ, 0xc0, !PT ;  /* 0x000000ff00007812 */ /* 0x020fc800078ec0ff */
[----:B------:R-:W-:-:S05]  /*20a30*/  F2FP.F16.E5M2.UNPACK_B R0, R0 ;  /* 0x00000000ff00723e */ /* 0x000fca00020004ff */
[----:B0-----:R-:W-:-:S05]  /*20a40*/  HADD2.F32 R3, -RZ, R0.H0_H0 ;  /* 0x20000000ff037230 */ /* 0x001fca0000004100 */
[----:B------:R-:W-:-:S04]  /*20a50*/  FMUL R0, R3, R16 ;  /* 0x0000001003007220 */ /* 0x000fc80000400000 */
[----:B------:R-:W-:-:S05]  /*20a60*/  FFMA R0, R151, R2, R0 ;  /* 0x0000000297007223 */ /* 0x000fca0000000000 */
[----:B------:R-:W-:-:S05]  /*20a70*/  F2FP.SATFINITE.E5M2.F32.PACK_AB_MERGE_C R3, RZ, R0, RZ ;  /* 0x00000000ff03723e */ /* 0x000fca00048060ff */
[----:B------:R0:W-:Y:S01]  /*20a80*/  STG.E.U8 desc[UR36][R4.64+0xf9], R3 ;  /* 0x0000f90304007986 */ /* 0x0001e2000c101124 */
[----:B------:R-:W-:Y:S05]  /*20a90*/  BRA `(.L_x_553) ;  /* 0x0000004800107947 */ /* 0x000fea0003800000 */
.L_x_40:
[----:B------:R-:W2:Y:S04]  /*20aa0*/  LDL.LU R12, [R1] ;  /* 0x00000000010c7983 */ /* 0x000ea80000300800 */
[----:B------:R-:W3:Y:S04]  /*20ab0*/  LDL.LU R14, [R1+0x10] ;  /* 0x00001000010e7983 */ /* 0x000ee80000300800 */
[----:B------:R-:W4:Y:S04]  /*20ac0*/  LDL.LU R13, [R1+0x14] ;  /* 0x00001400010d7983 */ /* 0x000f280000300800 */
[----:B------:R-:W5:Y:S04]  /*20ad0*/  LDL.LU R15, [R1+0x58] ;  /* 0x00005800010f7983 */ /* 0x000f680000300800 */
        /* <DEDUP_REMOVED lines=69> */
[----:B------:R-:W5:Y:S01]  /*20f30*/  LDL.LU R172, [R1+0x1a8] ;  /* 0x0001a80001ac7983 */ /* 0x000f620000300800 */
[----:B------:R-:W-:-:S03]  /*20f40*/  ISETP.GE.AND P3, PT, R3, 0x1, PT ;  /* 0x000000010300780c */ /* 0x000fc60003f66270 */
[----:B------:R-:W5:Y:S04]  /*20f50*/  LDL.LU R171, [R1+0x1ac] ;  /* 0x0001ac0001ab7983 */ /* 0x000f680000300800 */
[----:B------:R-:W5:Y:S04]  /*20f60*/  LDL.LU R170, [R1+0x1b0] ;  /* 0x0001b00001aa7983 */ /* 0x000f680000300800 */
[----:B------:R-:W5:Y:S04]  /*20f70*/  LDL.LU R169, [R1+0x1b4] ;  /* 0x0001b40001a97983 */ /* 0x000f680000300800 */
[----:B------:R-:W5:Y:S01]  /*20f80*/  LDL.LU R168, [R1+0x1b8] ;  /* 0x0001b80001a87983 */ /* 0x000f620000300800 */
[----:B------:R-:W-:-:S03]  /*20f90*/  ISETP.LT.OR P0, PT, R0, 0x1, !P3 ;  /* 0x000000010000780c */ /* 0x000fc60005f01670 */
[----:B------:R-:W5:Y:S04]  /*20fa0*/  LDL.LU R167, [R1+0x1bc] ;  /* 0x0001bc0001a77983 */ /* 0x000f680000300800 */
[----:B------:R-:W5:Y:S04]  /*20fb0*/  LDL.LU R166, [R1+0x1c0] ;  /* 0x0001c00001a67983 */ /* 0x000f680000300800 */
[----:B------:R-:W5:Y:S01]  /*20fc0*/  LDL.LU R165, [R1+0x1c4] ;  /* 0x0001c40001a57983 */ /* 0x000f620000300800 */
[----:B--2---:R-:W-:-:S03]  /*20fd0*/  FMUL R12, R12, R2 ;  /* 0x000000020c0c7220 */ /* 0x004fc60000400000 */
[----:B------:R-:W2:Y:S04]  /*20fe0*/  LDL.LU R164, [R1+0x1c8] ;  /* 0x0001c80001a47983 */ /* 0x000ea80000300800 */
[----:B------:R-:W2:Y:S04]  /*20ff0*/  LDL.LU R163, [R1+0x1cc] ;  /* 0x0001cc0001a37983 */ /* 0x000ea80000300800 */
[----:B------:R-:W2:Y:S04]  /*21000*/  LDL.LU R162, [R1+0x1d0] ;  /* 0x0001d00001a27983 */ /* 0x000ea80000300800 */
[----:B------:R-:W2:Y:S04]  /*21010*/  LDL.LU R161, [R1+0x1d4] ;  /* 0x0001d40001a17983 */ /* 0x000ea80000300800 */
[----:B------:R-:W2:Y:S01]  /*21020*/  LDL.LU R160, [R1+0x1d8] ;  /* 0x0001d80001a07983 */ /* 0x000ea20000300800 */
[----:B------:R-:W-:-:S03]  /*21030*/  F2FP.SATFINITE.E5M2.F32.PACK_AB_MERGE_C R12, RZ, R12, RZ ;  /* 0x0000000cff0c723e */ /* 0x000fc600048060ff */
        /* <DEDUP_REMOVED lines=9> */
[----:B------:R0:W-:Y:S04]  /*210d0*/  @!P0 STG.E.U8 desc[UR36][R10.64], R12 ;  /* 0x0000000c0a008986 */ /* 0x0001e8000c101124 */
[----:B0-----:R-:W3:Y:S01]  /*210e0*/  LDL.LU R12, [R1+0x4] ;  /* 0x00000400010c7983 */ /* 0x001ee20000300800 */
[----:B------:R-:W-:Y:S01]  /*210f0*/  ISETP.LT.OR P0, PT, R0, 0x2, !P3 ;  /* 0x000000020000780c */ /* 0x000fe20005f01670 */
[----:B---3--:R-:W-:-:S05]  /*21100*/  FMUL R12, R12, R2 ;  /* 0x000000020c0c7220 */ /* 0x008fca0000400000 */
[----:B------:R-:W-:-:S07]  /*21110*/  F2FP.SATFINITE.E5M2.F32.PACK_AB_MERGE_C R12, RZ, R12, RZ ;  /* 0x0000000cff0c723e */ /* 0x000fce00048060ff */
[----:B------:R0:W-:Y:S04]  /*21120*/  @!P0 STG.E.U8 desc[UR36][R10.64+0x1], R12 ;  /* 0x0000010c0a008986 */ /* 0x0001e8000c101124 */
[----:B0-----:R-:W3:Y:S01]  /*21130*/  LDL.LU R12, [R1+0x8] ;  /* 0x00000800010c7983 */ /* 0x001ee20000300800 */
[----:B------:R-:W-:-:S04]  /*21140*/  ISETP.GE.AND P2, PT, R3, 0x9, PT ;  /* 0x000000090300780c */ /* 0x000fc80003f46270 */
[----:B------:R-:W-:Y:S01]  /*21150*/  ISETP.LT.OR P0, PT, R0, 0x1, !P2 ;  /* 0x000000010000780c */ /* 0x000fe20005701670 */
[----:B---3--:R-:W-:-:S05]  /*21160*/  FMUL R12, R12, R2 ;  /* 0x000000020c0c7220 */ /* 0x008fca0000400000 */
[----:B------:R-:W-:-:S07]  /*21170*/  F2FP.SATFINITE.E5M2.F32.PACK_AB_MERGE_C R12, RZ, R12, RZ ;  /* 0x0000000cff0c723e */ /* 0x000fce00048060ff */
[----:B------:R0:W-:Y:S04]  /*21180*/  @!P0 STG.E.U8 desc[UR36][R8.64], R12 ;  /* 0x0000000c08008986 */ /* 0x0001e8000c101124 */
[----:B0-----:R-:W3:Y:S01]  /*21190*/  LDL.LU R12, [R1+0xc] ;  /* 0x00000c00010c7983 */ /* 0x001ee20000300800 */
[C---:B------:R-:W-:Y:S02]  /*211a0*/  ISETP.LT.OR P0, PT, R0.reuse, 0x2, !P2 ;  /* 0x000000020000780c */ /* 0x040fe40005701670 */
[----:B------:R-:W-:Y:S01]  /*211b0*/  ISETP.LT.OR P1, PT, R0, 0xa, !P3 ;  /* 0x0000000a0000780c */ /* 0x000fe20005f21670 */
[-C--:B------:R-:W-:Y:S01]  /*211c0*/  FMUL R14, R14, R2.reuse ;  /* 0x000000020e0e7220 */ /* 0x080fe20000400000 */
[----:B----4-:R-:W-:-:S04]  /*211d0*/  FMUL R13, R13, R2 ;  /* 0x000000020d0d7220 */ /* 0x010fc80000400000 */
[----:B------:R-:W-:Y:S02]  /*211e0*/  F2FP.SATFINITE.E5M2.F32.PACK_AB_MERGE_C R14, RZ, R14, RZ ;  /* 0x0000000eff0e723e */ /* 0x000fe400048060ff */
[----:B------:R-:W-:Y:S01]  /*211f0*/  F2FP.SATFINITE.E5M2.F32.PACK_AB_MERGE_C R13, RZ, R13, RZ ;  /* 0x0000000dff0d723e */ /* 0x000fe200048060ff */
[----:B---3--:R-:W-:-:S05]  /*21200*/  FMUL R12, R12, R2 ;  /* 0x000000020c0c7220 */ /* 0x008fca0000400000 */
[----:B------:R-:W-:-:S05]  /*21210*/  F2FP.SATFINITE.E5M2.F32.PACK_AB_MERGE_C R12, RZ, R12, RZ ;  /* 0x0000000cff0c723e */ /* 0x000fca00048060ff */
[----:B------:R0:W-:Y:S01]  /*21220*/  @!P0 STG.E.U8 desc[UR36][R8.64+0x1], R12 ;  /* 0x0000010c08008986 */ /* 0x0001e2000c101124 */
[----:B------:R-:W-:-:S03]  /*21230*/  ISETP.LT.OR P0, PT, R0, 0x9, !P3 ;  /* 0x000000090000780c */ /* 0x000fc60005f01670 */
[----:B0-----:R-:W3:Y:S01]  /*21240*/  LDL.LU R12, [R1+0x18] ;  /* 0x00001800010c7983 */ /* 0x001ee20000300800 */
[----:B------:R-:W-:-:S09]  /*21250*/  ISETP.LT.OR P4, PT, R0, 0x9, !P2 ;  /* 0x000000090000780c */ /* 0x000fd20005781670 */
[----:B------:R0:W-:Y:S04]  /*21260*/  @!P0 STG.E.U8 desc[UR36][R10.64+0x8], R14 ;  /* 0x0000080e0a008986 */ /* 0x0001e8000c101124 */
[----:B------:R1:W-:Y:S04]  /*21270*/  @!P1 STG.E.U8 desc[UR36][R10.64+0x9], R13 ;  /* 0x0000090d0a009986 */ /* 0x0003e8000c101124 */
[----:B0-----:R-:W4:Y:S04]  /*21280*/  LDL.LU R14, [R1+0x1c] ;  /* 0x00001c00010e7983 */ /* 0x001f280000300800 */
[----:B-1----:R-:W5:Y:S01]  /*21290*/  LDL.LU R13, [R1+0x20] ;  /* 0x00002000010d7983 */ /* 0x002f620000300800 */
[----:B------:R-:W-:-:S02]  /*212a0*/  ISETP.LT.OR P0, PT, R0, 0xa, !P2 ;  /* 0x0000000a0000780c */ /* 0x000fc40005701670 */
[----:B------:R-:W-:Y:S01]  /*212b0*/  ISETP.LT.OR P1, PT, R0, 0x11, !P3 ;  /* 0x000000110000780c */ /* 0x000fe20005f21670 */
[----:B---3--:R-:W-:-:S05]  /*212c0*/  FMUL R12, R12, R2 ;  /* 0x000000020c0c7220 */ /* 0x008fca0000400000 */
[----:B------:R-:W-:-:S05]  /*212d0*/  F2FP.SATFINITE.E5M2.F32.PACK_AB_MERGE_C R12, RZ, R12, RZ ;  /* 0x0000000cff0c723e */ /* 0x000fca00048060ff */
[----:B------:R0:W-:Y:S01]  /*212e0*/  @!P4 STG.E.U8 desc[UR36][R8.64+0x8], R12 ;  /* 0x0000080c0800c986 */ /* 0x0001e2000c101124 */
[-C--:B----4-:R-:W-:Y:S01]  /*212f0*/  FMUL R14, R14, R2.reuse ;  /* 0x000000020e0e7220 */ /* 0x090fe20000400000 */
[----:B-----5:R-:W-:Y:S02]  /*21300*/  FMUL R13, R13, R2 ;  /* 0x000000020d0d7220 */ /* 0x020fe40000400000 */
[----:B0-----:R-:W3:Y:S02]  /*21310*/  LDL.LU R12, [R1+0x24] ;  /* 0x00002400010c7983 */ /* 0x001ee40000300800 */
[----:B------:R-:W-:Y:S02]  /*21320*/  F2FP.SATFINITE.E5M2.F32.PACK_AB_MERGE_C R14, RZ, R14, RZ ;  /* 0x0000000eff0e723e */ /* 0x000fe400048060ff */
[----:B------:R-:W-:-:S03]  /*21330*/  F2FP.SATFINITE.E5M2.F32.PACK_AB_MERGE_C R13, RZ, R13, RZ ;  /* 0x0000000dff0d723e */ /* 0x000fc600048060ff */
[----:B------:R0:W-:Y:S04]  /*21340*/  @!P0 STG.E.U8 desc[UR36][R8.64+0x9], R14 ;  /* 0x0000090e08008986 */ /* 0x0001e8000c101124 */
[----:B------:R1:W-:Y:S04]  /*21350*/  @!P1 STG.E.U8 desc[UR36][R10.64+0x10], R13 ;  /* 0x0000100d0a009986 */ /* 0x0003e8000c101124 */
[----:B0-----:R-:W4:Y:S04]  /*21360*/  LDL.LU R14, [R1+0x28] ;  /* 0x00002800010e7983 */ /* 0x001f280000300800 */
[----:B-1----:R-:W5:Y:S01]  /*21370*/  LDL.LU R13, [R1+0x2c] ;  /* 0x00002c00010d7983 */ /* 0x002f620000300800 */
[----:B------:R-:W-:-:S02]  /*21380*/  ISETP.LT.OR P4, PT, R0, 0x12, !P3 ;  /* 0x000000120000780c */ /* 0x000fc40005f81670 */
[C---:B------:R-:W-:Y:S02]  /*21390*/  ISETP.LT.OR P0, PT, R0.reuse, 0x11, !P2 ;  /* 0x000000110000780c */ /* 0x040fe40005701670 */
        /* <DEDUP_REMOVED lines=48> */
[-C--:B-----5:R-:W-:Y:S01]  /*216a0*/  FMUL R13, R13, R2.reuse ;  /* 0x000000020d0d7220 */ /* 0x0a0fe20000400000 */
[----:B----4-:R-:W-:-:S04]  /*216b0*/  FMUL R12, R14, R2 ;  /* 0x000000020e0c7220 */ /* 0x010fc80000400000 */
[----:B------:R-:W-:Y:S02]  /*216c0*/  F2FP.SATFINITE.E5M2.F32.PACK_AB_MERGE_C R14, RZ, R13, RZ ;  /* 0x0000000dff0e723e */ /* 0x000fe400048060ff */
[----:B------:R-:W-:Y:S02]  /*216d0*/  F2FP.SATFINITE.E5M2.F32.PACK_AB_MERGE_C R13, RZ, R12, RZ ;  /* 0x0000000cff0d723e */ /* 0x000fe400048060ff */
[----:B------:R-:W3:Y:S04]  /*216e0*/  LDL.LU R12, [R1+0x54] ;  /* 0x00005400010c7983 */ /* 0x000ee80000300800 */
[----:B------:R0:W-:Y:S04]  /*216f0*/  @!P0 STG.E.U8 desc[UR36][R8.64+0x21], R14 ;  /* 0x0000210e08008986 */ /* 0x0001e8000c101124 */
[----:B0-----:R-:W4:Y:S01]  /*21700*/  LDL.LU R14, [R1+0x5c] ;  /* 0x00005c00010e7983 */ /* 0x001f220000300800 */
[----:B------:R-:W-:-:S02]  /*21710*/  ISETP.LT.OR P1, PT, R0, 0x29, !P3 ;  /* 0x000000290000780c */ /* 0x000fc40005f21670 */
[C---:B------:R-:W-:Y:S02]  /*21720*/  ISETP.LT.OR P0, PT, R0.reuse, 0x2a, !P3 ;  /* 0x0000002a0000780c */ /* 0x040fe40005f01670 */
[C---:B------:R-:W-:Y:S01]  /*21730*/  ISETP.LT.OR P4, PT, R0.reuse, 0x2a, !P2 ;  /* 0x0000002a0000780c */ /* 0x040fe20005781670 */
[----:B------:R-:W-:Y:S01]  /*21740*/  FMUL R15, R15, R2 ;  /* 0x000000020f0f7220 */ /* 0x000fe20000400000 */
[----:B------:R-:W-:-:S07]  /*21750*/  ISETP.LT.OR P5, PT, R0, 0x31, !P3 ;  /* 0x000000310000780c */ /* 0x000fce0005fa1670 */
[----:B------:R0:W-:Y:S01]  /*21760*/  @!P1 STG.E.U8 desc[UR36][R10.64+0x28], R13 ;  /* 0x0000280d0a009986 */ /* 0x0001e2000c101124 */
[----:B------:R-:W-:Y:S02]  /*21770*/  ISETP.LT.OR P1, PT, R0, 0x29, !P2 ;  /* 0x000000290000780c */ /* 0x000fe40005721670 */
[----:B------:R-:W-:Y:S01]  /*21780*/  F2FP.SATFINITE.E5M2.F32.PACK_AB_MERGE_C R15, RZ, R15, RZ ;  /* 0x0000000fff0f723e */ /* 0x000fe200048060ff */
[----:B0-----:R-:W-:-:S05]  /*21790*/  FMUL R13, R17, R2 ;  /* 0x00000002110d7220 */ /* 0x001fca0000400000 */
[----:B------:R-:W-:Y:S01]  /*217a0*/  F2FP.SATFINITE.E5M2.F32.PACK_AB_MERGE_C R13, RZ, R13, RZ ;  /* 0x0000000dff0d723e */ /* 0x000fe200048060ff */
[----:B---3--:R-:W-:-:S05]  /*217b0*/  FMUL R12, R12, R2 ;  /* 0x000000020c0c7220 */ /* 0x008fca0000400000 */
[----:B------:R-:W-:Y:S02]  /*217c0*/  F2FP.SATFINITE.E5M2.F32.PACK_AB_MERGE_C R17, RZ, R12, RZ ;  /* 0x0000000cff11723e */ /* 0x000fe400048060ff */
[----:B------:R-:W3:Y:S01]  /*217d0*/  LDL.LU R12, [R1+0x64] ;  /* 0x00006400010c7983 */ /* 0x000ee20000300800 */
[----:B----4-:R-:W-:-:S03]  /*217e0*/  FMUL R14, R14, R2 ;  /* 0x000000020e0e7220 */ /* 0x010fc60000400000 */
[----:B------:R0:W-:Y:S02]  /*217f0*/  @!P0 STG.E.U8 desc[UR36][R10.64+0x29], R17 ;  /* 0x000029110a008986 */ /* 0x0001e4000c101124 */
[----:B------:R-:W-:Y:S02]  /*21800*/  F2FP.SATFINITE.E5M2.F32.PACK_AB_MERGE_C R14, RZ, R14, RZ ;  /* 0x0000000eff0e723e */ /* 0x000fe400048060ff */
[----:B------:R1:W-:Y:S04]  /*21810*/  @!P1 STG.E.U8 desc[UR36][R8.64+0x28], R15 ;  /* 0x0000280f08009986 */ /* 0x0003e8000c101124 */
[----:B------:R4:W-:Y:S04]  /*21820*/  @!P4 STG.E.U8 desc[UR36][R8.64+0x29], R14 ;  /* 0x0000290e0800c986 */ /* 0x0009e8000c101124 */
[----:B0-----:R-:W5:Y:S04]  /*21830*/  LDL.LU R17, [R1+0x74] ;  /* 0x0000740001117983 */ /* 0x001f680000300800 */
[----:B-1----:R-:W2:Y:S04]  /*21840*/  LDL.LU R15, [R1+0x68] ;  /* 0x00006800010f7983 */ /* 0x002ea80000300800 */
[----:B----4-:R-:W4:Y:S04]  /*21850*/  LDL.LU R14, [R1+0x70] ;  /* 0x00007000010e7983 */ /* 0x010f280000300800 */
[----:B------:R0:W-:Y:S04]  /*21860*/  @!P5 STG.E.U8 desc[UR36][R10.64+0x30], R13 ;  /* 0x0000300d0a00d986 */ /* 0x0001e8000c101124 */
[----:B0-----:R-:W5:Y:S01]  /*21870*/  LDL.LU R13, [R1+0x6c] ;  /* 0x00006c00010d7983 */ /* 0x001f620000300800 */
[----:B------:R-:W-:-:S02]  /*21880*/  ISETP.LT.OR P6, PT, R0, 0x32, !P3 ;  /* 0x000000320000780c */ /* 0x000fc40005fc1670 */
[C---:B------:R-:W-:Y:S02]  /*21890*/  ISETP.LT.OR P1, PT, R0.reuse, 0x31, !P2 ;  /* 0x000000310000780c */ /* 0x040fe40005721670 */
[C---:B------:R-:W-:Y:S02]  /*218a0*/  ISETP.LT.OR P4, PT, R0.reuse, 0x32, !P2 ;  /* 0x000000320000780c */ /* 0x040fe40005781670 */
[----:B------:R-:W-:Y:S01]  /*218b0*/  ISETP.LT.OR P5, PT, R0, 0x39, !P3 ;  /* 0x000000390000780c */ /* 0x000fe20005fa1670 */
[----:B---3--:R-:W-:-:S05]  /*218c0*/  FMUL R12, R12, R2 ;  /* 0x000000020c0c7220 */ /* 0x008fca0000400000 */
[----:B------:R-:W-:-:S05]  /*218d0*/  F2FP.SATFINITE.E5M2.F32.PACK_AB_MERGE_C R12, RZ, R12, RZ ;  /* 0x0000000cff0c723e */ /* 0x000fca00048060ff */
[----:B------:R5:W-:Y:S01]  /*218e0*/  @!P6 STG.E.U8 desc[UR36][R10.64+0x31], R12 ;  /* 0x0000310c0a00e986 */ /* 0x000be2000c101124 */
[----:B------:R-:W-:Y:S01]  /*218f0*/  ISETP.LT.OR P6, PT, R0, 0x3a, !P3 ;  /* 0x0000003a0000780c */ /* 0x000fe20005fc1670 */
[-C--:B--2---:R-:W-:Y:S01]  /*21900*/  FMUL R15, R15, R2.reuse ;  /* 0x000000020f0f7220 */ /* 0x084fe20000400000 */
[----:B----4-:R-:W-:-:S05]  /*21910*/  FMUL R14, R14, R2 ;  /* 0x000000020e0e7220 */ /* 0x010fca0000400000 */
[----:B------:R-:W-:Y:S01]  /*21920*/  F2FP.SATFINITE.E5M2.F32.PACK_AB_MERGE_C R14, RZ, R14, RZ ;  /* 0x0000000eff0e723e */ /* 0x000fe200048060ff */
[-C--:B-----5:R-:W-:Y:S01]  /*21930*/  FMUL R12, R13, R2.reuse ;  /* 0x000000020d0c7220 */ /* 0x0a0fe20000400000 */
[----:B------:R-:W-:Y:S01]  /*21940*/  FMUL R13, R17, R2 ;  /* 0x00000002110d7220 */ /* 0x000fe20000400000 */
[----:B------:R-:W-:-:S03]  /*21950*/  F2FP.SATFINITE.E5M2.F32.PACK_AB_MERGE_C R17, RZ, R15, RZ ;  /* 0x0000000fff11723e */ /* 0x000fc600048060ff */
[----:B------:R-:W-:Y:S02]  /*21960*/  F2FP.SATFINITE.E5M2.F32.PACK_AB_MERGE_C R15, RZ, R12, RZ ;  /* 0x0000000cff0f723e */ /* 0x000fe400048060ff */
[----:B------:R-:W2:Y:S01]  /*21970*/  LDL.LU R12, [R1+0x78] ;  /* 0x00007800010c7983 */ /* 0x000ea20000300800 */
[----:B------:R-:W-:-:S03]  /*21980*/  F2FP.SATFINITE.E5M2.F32.PACK_AB_MERGE_C R13, RZ, R13, RZ ;  /* 0x0000000dff0d723e */ /* 0x000fc600048060ff */
[----:B------:R0:W-:Y:S04]  /*21990*/  @!P1 STG.E.U8 desc[UR36][R8.64+0x30], R17 ;  /* 0x0000301108009986 */ /* 0x0001e8000c101124 */
[----:B------:R1:W-:Y:S04]  /*219a0*/  @!P4 STG.E.U8 desc[UR36][R8.64+0x31], R15 ;  /* 0x0000310f0800c986 */ /* 0x0003e8000c101124 */
[----:B------:R3:W-:Y:S04]  /*219b0*/  @!P5 STG.E.U8 desc[UR36][R10.64+0x38], R14 ;  /* 0x0000380e0a00d986 */ /* 0x0007e8000c101124 */
[----:B0-----:R-:W4:Y:S04]  /*219c0*/  LDL.LU R17, [R1+0x88] ;  /* 0x0000880001117983 */ /* 0x001f280000300800 */
[----:B-1----:R-:W5:Y:S04]  /*219d0*/  LDL.LU R15, [R1+0x80] ;  /* 0x00008000010f7983 */ /* 0x002f680000300800 */
[----:B---3--:R-:W3:Y:S04]  /*219e0*/  LDL.LU R14, [R1+0x7c] ;  /* 0x00007c00010e7983 */ /* 0x008ee80000300800 */
[----:B------:R0:W-:Y:S04]  /*219f0*/  @!P6 STG.E.U8 desc[UR36][R10.64+0x39], R13 ;  /* 0x0000390d0a00e986 */ /* 0x0001e8000c101124 */
[----:B0-----:R-:W4:Y:S01]  /*21a00*/  LDL.LU R13, [R1+0x84] ;  /* 0x00008400010d7983 */ /* 0x001f220000300800 */
[----:B------:R-:W-:Y:S01]  /*21a10*/  ISETP.LT.OR P0, PT, R0, 0x39, !P2 ;  /* 0x000000390000780c */ /* 0x000fe20005701670 */
[----:B--2---:R-:W-:-:S05]  /*21a20*/  FMUL R12, R12, R2 ;  /* 0x000000020c0c7220 */ /* 0x004fca0000400000 */
[----:B------:R-:W-:-:S07]  /*21a30*/  F2FP.SATFINITE.E5M2.F32.PACK_AB_MERGE_C R12, RZ, R12, RZ ;  /* 0x0000000cff0c723e */ /* 0x000fce00048060ff */
[----:B------:R4:W-:Y:S01]  /*21a40*/  @!P0 STG.E.U8 desc[UR36][R8.64+0x38], R12 ;  /* 0x0000380c08008986 */ /* 0x0009e2000c101124 */
[-C--:B---3--:R-:W-:Y:S01]  /*21a50*/  FMUL R14, R14, R2.reuse ;  /* 0x000000020e0e7220 */ /* 0x088fe20000400000 */
[-C--:B----4-:R-:W-:Y:S01]  /*21a60*/  FMUL R12, R13, R2.reuse ;  /* 0x000000020d0c7220 */ /* 0x090fe20000400000 */
[----:B------:R-:W-:-:S03]  /*21a70*/  FMUL R13, R17, R2 ;  /* 0x00000002110d7220 */ /* 0x000fc60000400000 */
[----:B------:R-:W-:Y:S02]  /*21a80*/  F2FP.SATFINITE.E5M2.F32.PACK_AB_MERGE_C R17, RZ, R14, RZ ;  /* 0x0000000eff11723e */ /* 0x000fe400048060ff */
[----:B------:R-:W2:Y:S01]  /*21a90*/  LDL.LU R14, [R1+0x8c] ;  /* 0x00008c00010e7983 */ /* 0x000ea20000300800 */
[C---:B------:R-:W-:Y:S02]  /*21aa0*/  ISETP.LT.OR P1, PT, R0.reuse, 0x3a, !P2 ;  /* 0x0000003a0000780c */ /* 0x040fe40005721670 */
[C---:B------:R-:W-:Y:S02]  /*21ab0*/  ISETP.LT.OR P0, PT, R0.reuse, 0x41, !P3 ;  /* 0x000000410000780c */ /* 0x040fe40005f01670 */
[C---:B------:R-:W-:Y:S02]  /*21ac0*/  ISETP.LT.OR P4, PT, R0.reuse, 0x42, !P3 ;  /* 0x000000420000780c */ /* 0x040fe40005f81670 */
[----:B------:R-:W-:Y:S01]  /*21ad0*/  ISETP.LT.OR P6, PT, R0, 0x42, !P2 ;  /* 0x000000420000780c */ /* 0x000fe200057c1670 */
[----:B-----5:R-:W-:Y:S01]  /*21ae0*/  FMUL R15, R15, R2 ;  /* 0x000000020f0f7220 */ /* 0x020fe20000400000 */
[----:B------:R-:W-:-:S05]  /*21af0*/  F2FP.SATFINITE.E5M2.F32.PACK_AB_MERGE_C R12, RZ, R12, RZ ;  /* 0x0000000cff0c723e */ /* 0x000fca00048060ff */
[----:B------:R0:W-:Y:S01]  /*21b00*/  @!P1 STG.E.U8 desc[UR36][R8.64+0x39], R17 ;  /* 0x0000391108009986 */ /* 0x0001e2000c101124 */
[----:B------:R-:W-:-:S03]  /*21b10*/  F2FP.SATFINITE.E5M2.F32.PACK_AB_MERGE_C R15, RZ, R15, RZ ;  /* 0x0000000fff0f723e */ /* 0x000fc600048060ff */
[----:B------:R-:W-:Y:S04]  /*21b20*/  @!P4 STG.E.U8 desc[UR36][R10.64+0x41], R12 ;  /* 0x0000410c0a00c986 */ /* 0x000fe8000c101124 */
[----:B0-----:R-:W3:Y:S04]  /*21b30*/  LDL.LU R17, [R1+0x98] ;  /* 0x0000980001117983 */ /* 0x001ee80000300800 */
[----:B------:R-:W-:Y:S01]  /*21b40*/  @!P0 STG.E.U8 desc[UR36][R10.64+0x40], R15 ;  /* 0x0000400f0a008986 */ /* 0x000fe2000c101124 */
[----:B--2---:R-:W-:-:S05]  /*21b50*/  FMUL R14, R14, R2 ;  /* 0x000000020e0e7220 */ /* 0x004fca0000400000 */
[----:B------:R-:W-:-:S05]  /*21b60*/  F2FP.SATFINITE.E5M2.F32.PACK_AB_MERGE_C R14, RZ, R14, RZ ;  /* 0x0000000eff0e723e */ /* 0x000fca00048060ff */
[----:B------:R0:W-:Y:S04]  /*21b70*/  @!P6 STG.E.U8 desc[UR36][R8.64+0x41], R14 ;  /* 0x0000410e0800e986 */ /* 0x0001e8000c101124 */
[----:B0-----:R-:W2:Y:S01]  /*21b80*/  LDL.LU R14, [R1+0xa4] ;  /* 0x0000a400010e7983 */ /* 0x001ea20000300800 */
[C---:B------:R-:W-:Y:S02]  /*21b90*/  ISETP.LT.OR P5, PT, R0.reuse, 0x41, !P2 ;  /* 0x000000410000780c */ /* 0x040fe400057a1670 */
[----:B------:R-:W-:Y:S02]  /*21ba0*/  F2FP.SATFINITE.E5M2.F32.PACK_AB_MERGE_C R13, RZ, R13, RZ ;  /* 0x0000000dff0d723e */ /* 0x000fe400048060ff */
[C---:B------:R-:W-:Y:S02]  /*21bb0*/  ISETP.LT.OR P1, PT, R0.reuse, 0x49, !P3 ;  /* 0x000000490000780c */ /* 0x040fe40005f21670 */
[----:B------:R-:W-:-:S02]  /*21bc0*/  ISETP.LT.OR P4, PT, R0, 0x4a, !P3 ;  /* 0x0000004a0000780c */ /* 0x000fc40005f81670 */
[----:B------:R-:W-:Y:S01]  /*21bd0*/  ISETP.LT.OR P6, PT, R0, 0x4a, !P2 ;  /* 0x0000004a0000780c */ /* 0x000fe200057c1670 */
[----:B------:R-:W-:Y:S01]  /*21be0*/  FMUL R18, R18, R2 ;  /* 0x0000000212127220 */ /* 0x000fe20000400000 */
[----:B------:R-:W-:-:S03]  /*21bf0*/  ISETP.LT.OR P0, PT, R0, 0x51, !P3 ;  /* 0x000000510000780c */ /* 0x000fc60005f01670 */
[----:B------:R0:W-:Y:S01]  /*21c00*/  @!P5 STG.E.U8 desc[UR36][R8.64+0x40], R13 ;  /* 0x0000400d0800d986 */ /* 0x0001e2000c101124 */
[----:B------:R-:W-:Y:S01]  /*21c10*/  ISETP.LT.OR P5, PT, R0, 0x49, !P2 ;  /* 0x000000490000780c */ /* 0x000fe200057a1670 */
[-C--:B------:R-:W-:Y:S01]  /*21c20*/  FMUL R19, R19, R2.reuse ;  /* 0x0000000213137220 */ /* 0x080fe20000400000 */
[-C--:B---3--:R-:W-:Y:S01]  /*21c30*/  FMUL R17, R17, R2.reuse ;  /* 0x0000000211117220 */ /* 0x088fe20000400000 */
[-C--:B------:R-:W-:Y:S01]  /*21c40*/  FMUL R15, R23, R2.reuse ;  /* 0x00000002170f7220 */ /* 0x080fe20000400000 */
[----:B------:R-:W-:Y:S02]  /*21c50*/  FMUL R12, R21, R2 ;  /* 0x00000002150c7220 */ /* 0x000fe40000400000 */
[----:B------:R-:W-:Y:S02]  /*21c60*/  F2FP.SATFINITE.E5M2.F32.PACK_AB_MERGE_C R19, RZ, R19, RZ ;  /* 0x00000013ff13723e */ /* 0x000fe400048060ff */
[----:B------:R-:W-:Y:S02]  /*21c70*/  F2FP.SATFINITE.E5M2.F32.PACK_AB_MERGE_C R17, RZ, R17, RZ ;  /* 0x00000011ff11723e */ /* 0x000fe400048060ff */
[----:B------:R-:W-:-:S02]  /*21c80*/  F2FP.SATFINITE.E5M2.F32.PACK_AB_MERGE_C R21, RZ, R15, RZ ;  /* 0x0000000fff15723e */ /* 0x000fc400048060ff */
[----:B0-----:R-:W-:Y:S02]  /*21c90*/  F2FP.SATFINITE.E5M2.F32.PACK_AB_MERGE_C R13, RZ, R18, RZ ;  /* 0x00000012ff0d723e */ /* 0x001fe400048060ff */
[----:B------:R-:W-:Y:S01]  /*21ca0*/  F2FP.SATFINITE.E5M2.F32.PACK_AB_MERGE_C R23, RZ, R12, RZ ;  /* 0x0000000cff17723e */ /* 0x000fe200048060ff */
[----:B------:R-:W-:Y:S01]  /*21cb0*/  @!P4 STG.E.U8 desc[UR36][R10.64+0x49], R19 ;  /* 0x000049130a00c986 */ /* 0x000fe2000c101124 */
[----:B------:R-:W-:-:S03]  /*21cc0*/  ISETP.LT.OR P4, PT, R0, 0x52, !P2 ;  /* 0x000000520000780c */ /* 0x000fc60005781670 */
[----:B------:R0:W-:Y:S01]  /*21cd0*/  @!P1 STG.E.U8 desc[UR36][R10.64+0x48], R13 ;  /* 0x0000480d0a009986 */ /* 0x0001e2000c101124 */
[----:B------:R-:W-:-:S03]  /*21ce0*/  ISETP.LT.OR P1, PT, R0, 0x52, !P3 ;  /* 0x000000520000780c */ /* 0x000fc60005f21670 */
[----:B------:R-:W-:Y:S01]  /*21cf0*/  @!P5 STG.E.U8 desc[UR36][R8.64+0x48], R17 ;  /* 0x000048110800d986 */ /* 0x000fe2000c101124 */
[----:B------:R-:W-:-:S03]  /*21d00*/  ISETP.LT.OR P5, PT, R0, 0x59, !P3 ;  /* 0x000000590000780c */ /* 0x000fc60005fa1670 */
[----:B------:R1:W-:Y:S01]  /*21d10*/  @!P6 STG.E.U8 desc[UR36][R8.64+0x49], R21 ;  /* 0x000049150800e986 */ /* 0x0003e2000c101124 */
[----:B------:R-:W-:-:S03]  /*21d20*/  ISETP.LT.OR P6, PT, R0, 0x5a, !P3 ;  /* 0x0000005a0000780c */ /* 0x000fc60005fc1670 */
[----:B------:R3:W-:Y:S01]  /*21d30*/  @!P0 STG.E.U8 desc[UR36][R10.64+0x50], R23 ;  /* 0x000050170a008986 */ /* 0x0007e2000c101124 */
[----:B------:R-:W-:Y:S01]  /*21d40*/  ISETP.LT.OR P0, PT, R0, 0x51, !P2 ;  /* 0x000000510000780c */ /* 0x000fe20005701670 */
[-C--:B0-----:R-:W-:Y:S01]  /*21d50*/  FMUL R13, R234, R2.reuse ;  /* 0x00000002ea0d7220 */ /* 0x081fe20000400000 */
[----:B------:R-:W-:-:S04]  /*21d60*/  FMUL R15, R233, R2 ;  /* 0x00000002e90f7220 */ /* 0x000fc80000400000 */
[----:B-1----:R-:W-:Y:S02]  /*21d70*/  F2FP.SATFINITE.E5M2.F32.PACK_AB_MERGE_C R21, RZ, R13, RZ ;  /* 0x0000000dff15723e */ /* 0x002fe400048060ff */
[----:B---3--:R-:W-:Y:S01]  /*21d80*/  F2FP.SATFINITE.E5M2.F32.PACK_AB_MERGE_C R23, RZ, R15, RZ ;  /* 0x0000000fff17723e */ /* 0x008fe200048060ff */
[-C--:B------:R-:W-:Y:S01]  /*21d90*/  FMUL R13, R231, R2.reuse ;  /* 0x00000002e70d7220 */ /* 0x080fe20000400000 */
[-C--:B------:R-:W-:Y:S01]  /*21da0*/  FMUL R15, R229, R2.reuse ;  /* 0x00000002e50f7220 */ /* 0x080fe20000400000 */
[-C--:B--2---:R-:W-:Y:S01]  /*21db0*/  FMUL R12, R14, R2.reuse ;  /* 0x000000020e0c7220 */ /* 0x084fe20000400000 */
[----:B------:R-:W-:-:S04]  /*21dc0*/  FMUL R14, R235, R2 ;  /* 0x00000002eb0e7220 */ /* 0x000fc80000400000 */
[----:B------:R-:W-:Y:S01]  /*21dd0*/  F2FP.SATFINITE.E5M2.F32.PACK_AB_MERGE_C R17, RZ, R12, RZ ;  /* 0x0000000cff11723e */ /* 0x000fe200048060ff */
[----:B------:R-:W-:Y:S01]  /*21de0*/  FMUL R12, R153, R2 ;  /* 0x00000002990c7220 */ /* 0x000fe20000400000 */
[----:B------:R-:W-:-:S04]  /*21df0*/  F2FP.SATFINITE.E5M2.F32.PACK_AB_MERGE_C R19, RZ, R14, RZ ;  /* 0x0000000eff13723e */ /* 0x000fc800048060ff */
[----:B------:R-:W-:Y:S01]  /*21e00*/  F2FP.SATFINITE.E5M2.F32.PACK_AB_MERGE_C R153, RZ, R12, RZ ;  /* 0x0000000cff99723e */ /* 0x000fe200048060ff */
[----:B------:R0:W-:Y:S01]  /*21e10*/  @!P1 STG.E.U8 desc[UR36][R10.64+0x51], R17 ;  /* 0x000051110a009986 */ /* 0x0001e2000c101124 */
[----:B------:R-:W-:Y:S01]  /*21e20*/  FMUL R12, R232, R2 ;  /* 0x00000002e80c7220 */ /* 0x000fe20000400000 */
[C---:B------:R-:W-:Y:S02]  /*21e30*/  ISETP.LT.OR P1, PT, R0.reuse, 0x59, !P2 ;  /* 0x000000590000780c */ /* 0x040fe40005721670 */
[----:B------:R1:W-:Y:S01]  /*21e40*/  @!P0 STG.E.U8 desc[UR36][R8.64+0x50], R19 ;  /* 0x0000501308008986 */ /* 0x0003e2000c101124 */
[----:B------:R-:W-:-:S03]  /*21e50*/  ISETP.LT.OR P0, PT, R0, 0x61, !P2 ;  /* 0x000000610000780c */ /* 0x000fc60005701670 */
[----:B------:R2:W-:Y:S01]  /*21e60*/  @!P4 STG.E.U8 desc[UR36][R8.64+0x51], R21 ;  /* 0x000051150800c986 */ /* 0x0005e2000c101124 */
[----:B------:R-:W-:-:S03]  /*21e70*/  ISETP.LT.OR P4, PT, R0, 0x5a, !P2 ;  /* 0x0000005a0000780c */ /* 0x000fc60005781670 */
[----:B------:R3:W-:Y:S01]  /*21e80*/  @!P5 STG.E.U8 desc[UR36][R10.64+0x58], R23 ;  /* 0x000058170a00d986 */ /* 0x0007e2000c101124 */
[----:B------:R-:W-:-:S03]  /*21e90*/  ISETP.LT.OR P5, PT, R0, 0x61, !P3 ;  /* 0x000000610000780c */ /* 0x000fc60005fa1670 */
[----:B------:R4:W-:Y:S01]  /*21ea0*/  @!P6 STG.E.U8 desc[UR36][R10.64+0x59], R153 ;  /* 0x000059990a00e986 */ /* 0x0009e2000c101124 */
[----:B------:R-:W-:Y:S01]  /*21eb0*/  ISETP.LT.OR P6, PT, R0, 0x62, !P3 ;  /* 0x000000620000780c */ /* 0x000fe20005fc1670 */
[----:B------:R-:W-:Y:S01]  /*21ec0*/  FMUL R14, R230, R2 ;  /* 0x00000002e60e7220 */ /* 0x000fe20000400000 */
[----:B0-----:R-:W-:Y:S01]  /*21ed0*/  F2FP.SATFINITE.E5M2.F32.PACK_AB_MERGE_C R17, RZ, R12, RZ ;  /* 0x0000000cff11723e */ /* 0x001fe200048060ff */
[----:B------:R-:W-:Y:S01]  /*21ee0*/  FMUL R12, R228, R2 ;  /* 0x00000002e40c7220 */ /* 0x000fe20000400000 */
[----:B-1----:R-:W-:Y:S02]  /*21ef0*/  F2FP.SATFINITE.E5M2.F32.PACK_AB_MERGE_C R19, RZ, R13, RZ ;  /* 0x0000000dff13723e */ /* 0x002fe400048060ff */
[----:B--2---:R-:W-:Y:S02]  /*21f00*/  F2FP.SATFINITE.E5M2.F32.PACK_AB_MERGE_C R21, RZ, R14, RZ ;  /* 0x0000000eff15723e */ /* 0x004fe400048060ff */
[----:B---3--:R-:W-:Y:S02]  /*21f10*/  F2FP.SATFINITE.E5M2.F32.PACK_AB_MERGE_C R23, RZ, R15, RZ ;  /* 0x0000000fff17723e */ /* 0x008fe400048060ff */
[----:B----4-:R-:W-:Y:S01]  /*21f20*/  F2FP.SATFINITE.E5M2.F32.PACK_AB_MERGE_C R153, RZ, R12, RZ ;  /* 0x0000000cff99723e */ /* 0x010fe200048060ff */
[----:B------:R0:W-:Y:S01]  /*21f30*/  @!P1 STG.E.U8 desc[UR36][R8.64+0x58], R17 ;  /* 0x0000581108009986 */ /* 0x0001e2000c101124 */
[----:B------:R-:W-:Y:S01]  /*21f40*/  FMUL R12, R227, R2 ;  /* 0x00000002e30c7220 */ /* 0x000fe20000400000 */
[----:B------:R-:W-:-:S02]  /*21f50*/  ISETP.LT.OR P1, PT, R0, 0x62, !P2 ;  /* 0x000000620000780c */ /* 0x000fc40005721670 */
        /* <DEDUP_REMOVED lines=8> */
[-C--:B------:R-:W-:Y:S01]  /*21fe0*/  FMUL R13, R226, R2.reuse ;  /* 0x00000002e20d7220 */ /* 0x080fe20000400000 */
[----:B------:R-:W-:Y:S01]  /*21ff0*/  FMUL R14, R225, R2 ;  /* 0x00000002e10e7220 */ /* 0x000fe20000400000 */
[----:B0-----:R-:W-:Y:S01]  /*22000*/  F2FP.SATFINITE.E5M2.F32.PACK_AB_MERGE_C R17, RZ, R12, RZ ;  /* 0x0000000cff11723e */ /* 0x001fe200048060ff */
[-C--:B------:R-:W-:Y:S01]  /*22010*/  FMUL R15, R224, R2.reuse ;  /* 0x00000002e00f7220 */ /* 0x080fe20000400000 */
[----:B------:R-:W-:Y:S01]  /*22020*/  FMUL R12, R223, R2 ;  /* 0x00000002df0c7220 */ /* 0x000fe20000400000 */
[----:B-1----:R-:W-:Y:S02]  /*22030*/  F2FP.SATFINITE.E5M2.F32.PACK_AB_MERGE_C R19, RZ, R13, RZ ;  /* 0x0000000dff13723e */ /* 0x002fe400048060ff */
[----:B--2---:R-:W-:Y:S02]  /*22040*/  F2FP.SATFINITE.E5M2.F32.PACK_AB_MERGE_C R21, RZ, R14, RZ ;  /* 0x0000000eff15723e */ /* 0x004fe400048060ff */
[----:B---3--:R-:W-:-:S02]  /*22050*/  F2FP.SATFINITE.E5M2.F32.PACK_AB_MERGE_C R23, RZ, R15, RZ ;  /* 0x0000000fff17723e */ /* 0x008fc400048060ff */
[----:B----4-:R-:W-:Y:S01]  /*22060*/  F2FP.SATFINITE.E5M2.F32.PACK_AB_MERGE_C R153, RZ, R12, RZ ;  /* 0x0000000cff99723e */ /* 0x010fe200048060ff */
        /* <DEDUP_REMOVED lines=12> */
[-C--:B------:R-:W-:Y:S01]  /*22130*/  FMUL R14, R220, R2.reuse ;  /* 0x00000002dc0e7220 */ /* 0x080fe20000400000 */
[----:B------:R-:W-:Y:S01]  /*22140*/  FMUL R15, R219, R2 ;  /* 0x00000002db0f7220 */ /* 0x000fe20000400000 */
[----:B0-----:R-:W-:Y:S01]  /*22150*/  F2FP.SATFINITE.E5M2.F32.PACK_AB_MERGE_C R17, RZ, R12, RZ ;  /* 0x0000000cff11723e */ /* 0x001fe200048060ff */
        /* <DEDUP_REMOVED lines=166> */
[----:B------:R-:W-:-:S03]  /*22bc0*/  ISETP.LT.OR P1, PT, R0, 0xca, !P3 ;  /* 0x000000ca0000780c */ /* 0x000fc60005f21670 */
[----:B------:R1:W-:Y:S01]  /*22bd0*/  @!P4 STG.E.U8 desc[UR36][R10.64+0xc1], R19 ;  /* 0x0000c1130a00c986 */ /* 0x0003e2000c101124 */
[----:B------:R-:W-:-:S03]  /*22be0*/  ISETP.LT.OR P4, PT, R0, 0xca, !P2 ;  /* 0x000000ca0000780c */ /* 0x000fc60005781670 */
[----:B------:R2:W-:Y:S01]  /*22bf0*/  @!P5 STG.E.U8 desc[UR36][R8.64+0xc0], R21 ;  /* 0x0000c0150800d986 */ /* 0x0005e2000c101124 */
[----:B------:R-:W-:-:S03]  /*22c00*/  FMUL R12, R177, R2 ;  /* 0x00000002b10c7220 */ /* 0x000fc60000400000 */
[----:B------:R3:W-:Y:S01]  /*22c10*/  @!P6 STG.E.U8 desc[UR36][R8.64+0xc1], R23 ;  /* 0x0000c1170800e986 */ /* 0x0007e2000c101124 */
[----:B------:R-:W-:-:S03]  /*22c20*/  ISETP.LT.OR P5, PT, R0, 0xd1, !P3 ;  /* 0x000000d10000780c */ /* 0x000fc60005fa1670 */
[----:B------:R4:W-:Y:S01]  /*22c30*/  @!P0 STG.E.U8 desc[UR36][R10.64+0xc8], R153 ;  /* 0x0000c8990a008986 */ /* 0x0009e2000c101124 */
[----:B------:R-:W-:Y:S01]  /*22c40*/  ISETP.LT.OR P0, PT, R0, 0xc9, !P2 ;  /* 0x000000c90000780c */ /* 0x000fe20005701670 */
[-C--:B------:R-:W-:Y:S01]  /*22c50*/  FMUL R13, R176, R2.reuse ;  /* 0x00000002b00d7220 */ /* 0x080fe20000400000 */
[-C--:B------:R-:W-:Y:S01]  /*22c60*/  FMUL R14, R175, R2.reuse ;  /* 0x00000002af0e7220 */ /* 0x080fe20000400000 */
[----:B------:R-:W-:Y:S01]  /*22c70*/  ISETP.LT.OR P6, PT, R0, 0xd2, !P3 ;  /* 0x000000d20000780c */ /* 0x000fe20005fc1670 */
[----:B------:R-:W-:Y:S01]  /*22c80*/  FMUL R15, R174, R2 ;  /* 0x00000002ae0f7220 */ /* 0x000fe20000400000 */
[----:B0-----:R-:W-:Y:S01]  /*22c90*/  F2FP.SATFINITE.E5M2.F32.PACK_AB_MERGE_C R17, RZ, R12, RZ ;  /* 0x0000000cff11723e */ /* 0x001fe200048060ff */
[----:B------:R-:W-:Y:S01]  /*22ca0*/  FMUL R12, R173, R2 ;  /* 0x00000002ad0c7220 */ /* 0x000fe20000400000 */
[----:B-1----:R-:W-:Y:S02]  /*22cb0*/  F2FP.SATFINITE.E5M2.F32.PACK_AB_MERGE_C R19, RZ, R13, RZ ;  /* 0x0000000dff13723e */ /* 0x002fe400048060ff */
[----:B--2---:R-:W-:-:S02]  /*22cc0*/  F2FP.SATFINITE.E5M2.F32.PACK_AB_MERGE_C R21, RZ, R14, RZ ;  /* 0x0000000eff15723e */ /* 0x004fc400048060ff */
[----:B---3--:R-:W-:Y:S01]  /*22cd0*/  F2FP.SATFINITE.E5M2.F32.PACK_AB_MERGE_C R23, RZ, R15, RZ ;  /* 0x0000000fff17723e */ /* 0x008fe200048060ff */
[----:B------:R0:W-:Y:S01]  /*22ce0*/  @!P1 STG.E.U8 desc[UR36][R10.64+0xc9], R17 ;  /* 0x0000c9110a009986 */ /* 0x0001e2000c101124 */
[----:B----4-:R-:W-:Y:S02]  /*22cf0*/  F2FP.SATFINITE.E5M2.F32.PACK_AB_MERGE_C R153, RZ, R12, RZ ;  /* 0x0000000cff99723e */ /* 0x010fe400048060ff */
[----:B------:R-:W-:Y:S01]  /*22d00*/  ISETP.LT.OR P1, PT, R0, 0xd1, !P2 ;  /* 0x000000d10000780c */ /* 0x000fe20005721670 */
        /* <DEDUP_REMOVED lines=8> */
[----:B------:R4:W-:Y:S01]  /*22d90*/  @!P6 STG.E.U8 desc[UR36][R10.64+0xd1], R153 ;  /* 0x0000d1990a00e986 */ /* 0x0009e2000c101124 */
[----:B------:R-:W-:Y:S01]  /*22da0*/  ISETP.LT.OR P6, PT, R0, 0xda, !P3 ;  /* 0x000000da0000780c */ /* 0x000fe20005fc1670 */
[----:B------:R-:W-:Y:S01]  /*22db0*/  FMUL R15, R169, R2 ;  /* 0x00000002a90f7220 */ /* 0x000fe20000400000 */
[----:B0-----:R-:W-:Y:S02]  /*22dc0*/  F2FP.SATFINITE.E5M2.F32.PACK_AB_MERGE_C R17, RZ, R12, RZ ;  /* 0x0000000cff11723e */ /* 0x001fe400048060ff */
[----:B-1----:R-:W-:Y:S01]  /*22dd0*/  F2FP.SATFINITE.E5M2.F32.PACK_AB_MERGE_C R19, RZ, R13, RZ ;  /* 0x0000000dff13723e */ /* 0x002fe200048060ff */
[----:B------:R-:W-:Y:S01]  /*22de0*/  FMUL R12, R168, R2 ;  /* 0x00000002a80c7220 */ /* 0x000fe20000400000 */
[----:B--2---:R-:W-:Y:S01]  /*22df0*/  F2FP.SATFINITE.E5M2.F32.PACK_AB_MERGE_C R21, RZ, R14, RZ ;  /* 0x0000000eff15723e */ /* 0x004fe200048060ff */
[----:B------:R0:W-:Y:S01]  /*22e00*/  @!P1 STG.E.U8 desc[UR36][R8.64+0xd0], R17 ;  /* 0x0000d01108009986 */ /* 0x0001e2000c101124 */
[----:B---3--:R-:W-:-:S02]  /*22e10*/  F2FP.SATFINITE.E5M2.F32.PACK_AB_MERGE_C R23, RZ, R15, RZ ;  /* 0x0000000fff17723e */ /* 0x008fc400048060ff */
[C---:B------:R-:W-:Y:S01]  /*22e20*/  ISETP.LT.OR P0, PT, R0.reuse, 0xd9, !P2 ;  /* 0x000000d90000780c */ /* 0x040fe20005701670 */
[----:B------:R1:W-:Y:S01]  /*22e30*/  @!P4 STG.E.U8 desc[UR36][R8.64+0xd1], R19 ;  /* 0x0000d1130800c986 */ /* 0x0003e2000c101124 */
[C---:B------:R-:W-:Y:S02]  /*22e40*/  ISETP.LT.OR P1, PT, R0.reuse, 0xda, !P2 ;  /* 0x000000da0000780c */ /* 0x040fe40005721670 */
[C---:B------:R-:W-:Y:S01]  /*22e50*/  ISETP.LT.OR P4, PT, R0.reuse, 0xe1, !P3 ;  /* 0x000000e10000780c */ /* 0x040fe20005f81670 */
[----:B------:R2:W-:Y:S01]  /*22e60*/  @!P5 STG.E.U8 desc[UR36][R10.64+0xd8], R21 ;  /* 0x0000d8150a00d986 */ /* 0x0005e2000c101124 */
[----:B----4-:R-:W-:Y:S01]  /*22e70*/  F2FP.SATFINITE.E5M2.F32.PACK_AB_MERGE_C R153, RZ, R12, RZ ;  /* 0x0000000cff99723e */ /* 0x010fe200048060ff */
[-C--:B------:R-:W-:Y:S01]  /*22e80*/  FMUL R12, R167, R2.reuse ;  /* 0x00000002a70c7220 */ /* 0x080fe20000400000 */
[----:B------:R-:W-:Y:S01]  /*22e90*/  ISETP.LT.OR P5, PT, R0, 0xe2, !P3 ;  /* 0x000000e20000780c */ /* 0x000fe20005fa1670 */
[----:B------:R3:W-:Y:S01]  /*22ea0*/  @!P6 STG.E.U8 desc[UR36][R10.64+0xd9], R23 ;  /* 0x0000d9170a00e986 */ /* 0x0007e2000c101124 */
[-C--:B------:R-:W-:Y:S01]  /*22eb0*/  FMUL R13, R166, R2.reuse ;  /* 0x00000002a60d7220 */ /* 0x080fe20000400000 */
[----:B------:R-:W-:Y:S01]  /*22ec0*/  ISETP.LT.OR P6, PT, R0, 0xe1, !P2 ;  /* 0x000000e10000780c */ /* 0x000fe200057c1670 */
[-C--:B------:R-:W-:Y:S01]  /*22ed0*/  FMUL R14, R165, R2.reuse ;  /* 0x00000002a50e7220 */ /* 0x080fe20000400000 */
[----:B------:R-:W-:Y:S01]  /*22ee0*/  FMUL R15, R164, R2 ;  /* 0x00000002a40f7220 */ /* 0x000fe20000400000 */
[----:B0-----:R-:W-:-:S02]  /*22ef0*/  F2FP.SATFINITE.E5M2.F32.PACK_AB_MERGE_C R17, RZ, R12, RZ ;  /* 0x0000000cff11723e */ /* 0x001fc400048060ff */
[----:B-1----:R-:W-:Y:S02]  /*22f00*/  F2FP.SATFINITE.E5M2.F32.PACK_AB_MERGE_C R19, RZ, R13, RZ ;  /* 0x0000000dff13723e */ /* 0x002fe400048060ff */
[----:B--2---:R-:W-:Y:S01]  /*22f10*/  F2FP.SATFINITE.E5M2.F32.PACK_AB_MERGE_C R21, RZ, R14, RZ ;  /* 0x0000000eff15723e */ /* 0x004fe200048060ff */
[----:B------:R-:W-:Y:S01]  /*22f20*/  FMUL R12, R163, R2 ;  /* 0x00000002a30c7220 */ /* 0x000fe20000400000 */
[----:B------:R0:W-:Y:S01]  /*22f30*/  @!P0 STG.E.U8 desc[UR36][R8.64+0xd8], R153 ;  /* 0x0000d89908008986 */ /* 0x0001e2000c101124 */
[----:B---3--:R-:W-:Y:S02]  /*22f40*/  F2FP.SATFINITE.E5M2.F32.PACK_AB_MERGE_C R23, RZ, R15, RZ ;  /* 0x0000000fff17723e */ /* 0x008fe400048060ff */
[C---:B------:R-:W-:Y:S01]  /*22f50*/  ISETP.LT.OR P0, PT, R0.reuse, 0xe2, !P2 ;  /* 0x000000e20000780c */ /* 0x040fe20005701670 */
[----:B------:R-:W-:Y:S04]  /*22f60*/  @!P1 STG.E.U8 desc[UR36][R8.64+0xd9], R17 ;  /* 0x0000d91108009986 */ /* 0x000fe8000c101124 */
[----:B------:R1:W-:Y:S01]  /*22f70*/  @!P4 STG.E.U8 desc[UR36][R10.64+0xe0], R19 ;  /* 0x0000e0130a00c986 */ /* 0x0003e2000c101124 */
[----:B------:R-:W-:-:S03]  /*22f80*/  ISETP.LT.OR P4, PT, R0, 0xe9, !P3 ;  /* 0x000000e90000780c */ /* 0x000fc60005f81670 */
[----:B------:R2:W-:Y:S01]  /*22f90*/  @!P5 STG.E.U8 desc[UR36][R10.64+0xe1], R21 ;  /* 0x0000e1150a00d986 */ /* 0x0005e2000c101124 */
[----:B------:R-:W-:Y:S02]  /*22fa0*/  ISETP.LT.OR P5, PT, R0, 0xea, !P3 ;  /* 0x000000ea0000780c */ /* 0x000fe40005fa1670 */
[----:B0-----:R-:W-:Y:S01]  /*22fb0*/  F2FP.SATFINITE.E5M2.F32.PACK_AB_MERGE_C R153, RZ, R12, RZ ;  /* 0x0000000cff99723e */ /* 0x001fe200048060ff */
[----:B------:R0:W-:Y:S01]  /*22fc0*/  @!P6 STG.E.U8 desc[UR36][R8.64+0xe0], R23 ;  /* 0x0000e0170800e986 */ /* 0x0001e2000c101124 */
[-C--:B------:R-:W-:Y:S01]  /*22fd0*/  FMUL R12, R162, R2.reuse ;  /* 0x00000002a20c7220 */ /* 0x080fe20000400000 */
[----:B------:R-:W-:Y:S01]  /*22fe0*/  ISETP.LT.OR P6, PT, R0, 0xe9, !P2 ;  /* 0x000000e90000780c */ /* 0x000fe200057c1670 */
[-C--:B------:R-:W-:Y:S01]  /*22ff0*/  FMUL R13, R161, R2.reuse ;  /* 0x00000002a10d7220 */ /* 0x080fe20000400000 */
[----:B------:R-:W-:Y:S02]  /*23000*/  FMUL R14, R160, R2 ;  /* 0x00000002a00e7220 */ /* 0x000fe40000400000 */
[----:B-1----:R-:W-:-:S02]  /*23010*/  F2FP.SATFINITE.E5M2.F32.PACK_AB_MERGE_C R19, RZ, R12, RZ ;  /* 0x0000000cff13723e */ /* 0x002fc400048060ff */
[----:B--2---:R-:W-:Y:S01]  /*23020*/  F2FP.SATFINITE.E5M2.F32.PACK_AB_MERGE_C R21, RZ, R13, RZ ;  /* 0x0000000dff15723e */ /* 0x004fe200048060ff */
[----:B------:R-:W-:Y:S01]  /*23030*/  @!P0 STG.E.U8 desc[UR36][R8.64+0xe1], R153 ;  /* 0x0000e19908008986 */ /* 0x000fe2000c101124 */
[C---:B------:R-:W-:Y:S02]  /*23040*/  ISETP.LT.OR P0, PT, R0.reuse, 0xea, !P2 ;  /* 0x000000ea0000780c */ /* 0x040fe40005701670 */
[----:B0-----:R-:W-:Y:S01]  /*23050*/  F2FP.SATFINITE.E5M2.F32.PACK_AB_MERGE_C R23, RZ, R14, RZ ;  /* 0x0000000eff17723e */ /* 0x001fe200048060ff */
[----:B------:R0:W-:Y:S01]  /*23060*/  @!P4 STG.E.U8 desc[UR36][R10.64+0xe8], R19 ;  /* 0x0000e8130a00c986 */ /* 0x0001e2000c101124 */
[C---:B------:R-:W-:Y:S02]  /*23070*/  ISETP.LT.OR P1, PT, R0.reuse, 0xf1, !P3 ;  /* 0x000000f10000780c */ /* 0x040fe40005f21670 */
[C---:B------:R-:W-:Y:S01]  /*23080*/  ISETP.LT.OR P4, PT, R0.reuse, 0xf2, !P3 ;  /* 0x000000f20000780c */ /* 0x040fe20005f81670 */
[----:B------:R1:W-:Y:S01]  /*23090*/  @!P5 STG.E.U8 desc[UR36][R10.64+0xe9], R21 ;  /* 0x0000e9150a00d986 */ /* 0x0003e2000c101124 */
[----:B------:R-:W-:Y:S01]  /*230a0*/  ISETP.LT.OR P5, PT, R0, 0xf1, !P2 ;  /* 0x000000f10000780c */ /* 0x000fe200057a1670 */
[-C--:B------:R-:W-:Y:S01]  /*230b0*/  FMUL R15, R159, R2.reuse ;  /* 0x000000029f0f7220 */ /* 0x080fe20000400000 */
[-C--:B------:R-:W-:Y:S01]  /*230c0*/  FMUL R17, R158, R2.reuse ;  /* 0x000000029e117220 */ /* 0x080fe20000400000 */
[----:B------:R2:W-:Y:S01]  /*230d0*/  @!P6 STG.E.U8 desc[UR36][R8.64+0xe8], R23 ;  /* 0x0000e8170800e986 */ /* 0x0005e2000c101124 */
[-C--:B------:R-:W-:Y:S01]  /*230e0*/  FMUL R12, R157, R2.reuse ;  /* 0x000000029d0c7220 */ /* 0x080fe20000400000 */
[----:B------:R-:W-:Y:S01]  /*230f0*/  ISETP.LT.OR P6, PT, R0, 0xf2, !P2 ;  /* 0x000000f20000780c */ /* 0x000fe200057c1670 */
[-C--:B------:R-:W-:Y:S01]  /*23100*/  FMUL R13, R156, R2.reuse ;  /* 0x000000029c0d7220 */ /* 0x080fe20000400000 */
[----:B------:R-:W-:Y:S01]  /*23110*/  F2FP.SATFINITE.E5M2.F32.PACK_AB_MERGE_C R15, RZ, R15, RZ ;  /* 0x0000000fff0f723e */ /* 0x000fe200048060ff */
[----:B------:R-:W-:Y:S01]  /*23120*/  FMUL R14, R155, R2 ;  /* 0x000000029b0e7220 */ /* 0x000fe20000400000 */
[----:B------:R-:W-:-:S02]  /*23130*/  F2FP.SATFINITE.E5M2.F32.PACK_AB_MERGE_C R17, RZ, R17, RZ ;  /* 0x00000011ff11723e */ /* 0x000fc400048060ff */
[----:B0-----:R-:W-:Y:S02]  /*23140*/  F2FP.SATFINITE.E5M2.F32.PACK_AB_MERGE_C R19, RZ, R12, RZ ;  /* 0x0000000cff13723e */ /* 0x001fe400048060ff */
[----:B-1----:R-:W-:Y:S01]  /*23150*/  F2FP.SATFINITE.E5M2.F32.PACK_AB_MERGE_C R21, RZ, R13, RZ ;  /* 0x0000000dff15723e */ /* 0x002fe200048060ff */
[----:B------:R0:W-:Y:S01]  /*23160*/  @!P0 STG.E.U8 desc[UR36][R8.64+0xe9], R15 ;  /* 0x0000e90f08008986 */ /* 0x0001e2000c101124 */
[----:B--2---:R-:W-:-:S03]  /*23170*/  F2FP.SATFINITE.E5M2.F32.PACK_AB_MERGE_C R23, RZ, R14, RZ ;  /* 0x0000000eff17723e */ /* 0x004fc600048060ff */
[----:B------:R1:W-:Y:S01]  /*23180*/  @!P1 STG.E.U8 desc[UR36][R10.64+0xf0], R17 ;  /* 0x0000f0110a009986 */ /* 0x0003e2000c101124 */
[----:B------:R-:W-:-:S03]  /*23190*/  ISETP.GE.AND P1, PT, R3, 0x81, PT ;  /* 0x000000810300780c */ /* 0x000fc60003f26270 */
[----:B------:R2:W-:Y:S01]  /*231a0*/  @!P4 STG.E.U8 desc[UR36][R10.64+0xf1], R19 ;  /* 0x0000f1130a00c986 */ /* 0x0005e2000c101124 */
[C---:B------:R-:W-:Y:S02]  /*231b0*/  ISETP.LT.OR P4, PT, R0.reuse, 0xf9, !P3 ;  /* 0x000000f90000780c */ /* 0x040fe40005f81670 */
[C---:B------:R-:W-:Y:S01]  /*231c0*/  ISETP.LT.OR P3, PT, R0.reuse, 0xfa, !P3 ;  /* 0x000000fa0000780c */ /* 0x040fe20005f61670 */
[----:B------:R-:W-:Y:S01]  /*231d0*/  @!P5 STG.E.U8 desc[UR36][R8.64+0xf0], R21 ;  /* 0x0000f0150800d986 */ /* 0x000fe2000c101124 */
[C---:B------:R-:W-:Y:S02]  /*231e0*/  ISETP.LT.OR P5, PT, R0.reuse, 0xf9, !P2 ;  /* 0x000000f90000780c */ /* 0x040fe400057a1670 */
[----:B------:R-:W-:Y:S01]  /*231f0*/  ISETP.LT.OR P2, PT, R0, 0xfa, !P2 ;  /* 0x000000fa0000780c */ /* 0x000fe20005741670 */
[----:B------:R-:W-:Y:S01]  /*23200*/  @!P6 STG.E.U8 desc[UR36][R8.64+0xf1], R23 ;  /* 0x0000f1170800e986 */ /* 0x000fe2000c101124 */
[----:B------:R-:W-:Y:S01]  /*23210*/  ISETP.GE.AND P0, PT, R3, 0x89, PT ;  /* 0x000000890300780c */ /* 0x000fe20003f06270 */
[-C--:B------:R-:W-:Y:S01]  /*23220*/  FMUL R3, R154, R2.reuse ;  /* 0x000000029a037220 */ /* 0x080fe20000400000 */
[-C--:B------:R-:W-:Y:S01]  /*23230*/  FMUL R12, R152, R2.reuse ;  /* 0x00000002980c7220 */ /* 0x080fe20000400000 */
[----:B------:R-:W-:Y:S01]  /*23240*/  ISETP.LT.OR P6, PT, R0, 0x1, !P1 ;  /* 0x000000010000780c */ /* 0x000fe20004fc1670 */
[-C--:B------:R-:W-:Y:S01]  /*23250*/  FMUL R14, R20, R2.reuse ;  /* 0x00000002140e7220 */ /* 0x080fe20000400000 */
[-C--:B------:R-:W-:Y:S01]  /*23260*/  FMUL R13, R22, R2.reuse ;  /* 0x00000002160d7220 */ /* 0x080fe20000400000 */
[----:B------:R-:W-:Y:S01]  /*23270*/  FMUL R24, R24, R2 ;  /* 0x0000000218187220 */ /* 0x000fe20000400000 */
[----:B------:R-:W-:-:S02]  /*23280*/  F2FP.SATFINITE.E5M2.F32.PACK_AB_MERGE_C R3, RZ, R3, RZ ;  /* 0x00000003ff03723e */ /* 0x000fc400048060ff */
[----:B0-----:R-:W-:Y:S02]  /*23290*/  F2FP.SATFINITE.E5M2.F32.PACK_AB_MERGE_C R15, RZ, R12, RZ ;  /* 0x0000000cff0f723e */ /* 0x001fe400048060ff */
[----:B-1----:R-:W-:Y:S02]  /*232a0*/  F2FP.SATFINITE.E5M2.F32.PACK_AB_MERGE_C R17, RZ, R14, RZ ;  /* 0x0000000eff11723e */ /* 0x002fe400048060ff */
[----:B------:R-:W-:Y:S02]  /*232b0*/  F2FP.SATFINITE.E5M2.F32.PACK_AB_MERGE_C R13, RZ, R13, RZ ;  /* 0x0000000dff0d723e */ /* 0x000fe400048060ff */
[----:B--2---:R-:W-:Y:S01]  /*232c0*/  F2FP.SATFINITE.E5M2.F32.PACK_AB_MERGE_C R19, RZ, R24, RZ ;  /* 0x00000018ff13723e */ /* 0x004fe200048060ff */
[----:B------:R0:W-:Y:S01]  /*232d0*/  @!P4 STG.E.U8 desc[UR36][R10.64+0xf8], R3 ;  /* 0x0000f8030a00c986 */ /* 0x0001e2000c101124 */
[----:B------:R-:W-:-:S03]  /*232e0*/  ISETP.LT.OR P4, PT, R0, 0x2, !P0 ;  /* 0x000000020000780c */ /* 0x000fc60004781670 */
[----:B------:R-:W-:Y:S01]  /*232f0*/  @!P3 STG.E.U8 desc[UR36][R10.64+0xf9], R15 ;  /* 0x0000f90f0a00b986 */ /* 0x000fe2000c101124 */
[----:B------:R-:W-:-:S03]  /*23300*/  ISETP.LT.OR P3, PT, R0, 0x1, !P0 ;  /* 0x000000010000780c */ /* 0x000fc60004761670 */
[----:B------:R-:W-:Y:S01]  /*23310*/  @!P2 STG.E.U8 desc[UR36][R8.64+0xf9], R17 ;  /* 0x0000f9110800a986 */ /* 0x000fe2000c101124 */
[----:B------:R-:W-:-:S03]  /*23320*/  ISETP.LT.OR P2, PT, R0, 0x2, !P1 ;  /* 0x000000020000780c */ /* 0x000fc60004f41670 */
[----:B------:R1:W-:Y:S01]  /*23330*/  @!P5 STG.E.U8 desc[UR36][R8.64+0xf8], R13 ;  /* 0x0000f80d0800d986 */ /* 0x0003e2000c101124 */
[C---:B------:R-:W-:Y:S01]  /*23340*/  ISETP.LT.OR P5, PT, R0.reuse, 0x9, !P1 ;  /* 0x000000090000780c */ /* 0x040fe20004fa1670 */
[-C--:B------:R-:W-:Y:S02]  /*23350*/  FMUL R25, R25, R2.reuse ;  /* 0x0000000219197220 */ /* 0x080fe40000400000 */
[----:B------:R-:W-:Y:S01]  /*23360*/  @!P6 STG.E.U8 desc[UR36][R6.64], R19 ;  /* 0x000000130600e986 */ /* 0x000fe2000c101124 */
[----:B------:R-:W-:Y:S01]  /*23370*/  ISETP.LT.OR P6, PT, R0, 0xa, !P1 ;  /* 0x0000000a0000780c */ /* 0x000fe20004fc1670 */
[-C--:B------:R-:W-:Y:S01]  /*23380*/  FMUL R26, R26, R2.reuse ;  /* 0x000000021a1a7220 */ /* 0x080fe20000400000 */
[-C--:B------:R-:W-:Y:S01]  /*23390*/  FMUL R27, R27, R2.reuse ;  /* 0x000000021b1b7220 */ /* 0x080fe20000400000 */
[-C--:B------:R-:W-:Y:S01]  /*233a0*/  FMUL R28, R28, R2.reuse ;  /* 0x000000021c1c7220 */ /* 0x080fe20000400000 */
[----:B------:R-:W-:Y:S01]  /*233b0*/  FMUL R29, R29, R2 ;  /* 0x000000021d1d7220 */ /* 0x000fe20000400000 */
[----:B------:R-:W-:-:S02]  /*233c0*/  F2FP.SATFINITE.E5M2.F32.PACK_AB_MERGE_C R25, RZ, R25, RZ ;  /* 0x00000019ff19723e */ /* 0x000fc400048060ff */
[----:B0-----:R-:W-:Y:S02]  /*233d0*/  F2FP.SATFINITE.E5M2.F32.PACK_AB_MERGE_C R3, RZ, R26, RZ ;  /* 0x0000001aff03723e */ /* 0x001fe400048060ff */
[----:B------:R-:W-:Y:S02]  /*233e0*/  F2FP.SATFINITE.E5M2.F32.PACK_AB_MERGE_C R27, RZ, R27, RZ ;  /* 0x0000001bff1b723e */ /* 0x000fe400048060ff */
[----:B-1----:R-:W-:Y:S02]  /*233f0*/  F2FP.SATFINITE.E5M2.F32.PACK_AB_MERGE_C R9, RZ, R28, RZ ;  /* 0x0000001cff09723e */ /* 0x002fe400048060ff */
        /* <DEDUP_REMOVED lines=9> */
[----:B------:R-:W-:Y:S01]  /*23490*/  @!P6 STG.E.U8 desc[UR36][R6.64+0x9], R29 ;  /* 0x0000091d0600e986 */ /* 0x000fe2000c101124 */
[----:B------:R-:W-:Y:S01]  /*234a0*/  ISETP.LT.OR P6, PT, R0, 0x12, !P1 ;  /* 0x000000120000780c */ /* 0x000fe20004fc1670 */
[-C--:B------:R-:W-:Y:S01]  /*234b0*/  FMUL R30, R30, R2.reuse ;  /* 0x000000021e1e7220 */ /* 0x080fe20000400000 */
[-C--:B------:R-:W-:Y:S01]  /*234c0*/  FMUL R31, R31, R2.reuse ;  /* 0x000000021f1f7220 */ /* 0x080fe20000400000 */
[-C--:B------:R-:W-:Y:S01]  /*234d0*/  FMUL R32, R32, R2.reuse ;  /* 0x0000000220207220 */ /* 0x080fe20000400000 */
[-C--:B------:R-:W-:Y:S01]  /*234e0*/  FMUL R33, R33, R2.reuse ;  /* 0x0000000221217220 */ /* 0x080fe20000400000 */
[----:B------:R-:W-:Y:S01]  /*234f0*/  FMUL R34, R34, R2 ;  /* 0x0000000222227220 */ /* 0x000fe20000400000 */
[----:B0-----:R-:W-:Y:S02]  /*23500*/  F2FP.SATFINITE.E5M2.F32.PACK_AB_MERGE_C R3, RZ, R30, RZ ;  /* 0x0000001eff03723e */ /* 0x001fe400048060ff */
[----:B------:R-:W-:Y:S02]  /*23510*/  F2FP.SATFINITE.E5M2.F32.PACK_AB_MERGE_C R31, RZ, R31, RZ ;  /* 0x0000001fff1f723e */ /* 0x000fe400048060ff */
[----:B-1----:R-:W-:-:S02]  /*23520*/  F2FP.SATFINITE.E5M2.F32.PACK_AB_MERGE_C R9, RZ, R32, RZ ;  /* 0x00000020ff09723e */ /* 0x002fc400048060ff */
[----:B------:R-:W-:Y:S02]  /*23530*/  F2FP.SATFINITE.E5M2.F32.PACK_AB_MERGE_C R33, RZ, R33, RZ ;  /* 0x00000021ff21723e */ /* 0x000fe400048060ff */
[----:B------:R-:W-:Y:S01]  /*23540*/  F2FP.SATFINITE.E5M2.F32.PACK_AB_MERGE_C R11, RZ, R34, RZ ;  /* 0x00000022ff0b723e */ /* 0x000fe200048060ff */
[----:B------:R0:W-:Y:S01]  /*23550*/  @!P3 STG.E.U8 desc[UR36][R4.64+0x8], R3 ;  /* 0x000008030400b986 */ /* 0x0001e2000c101124 */
[----:B------:R-:W-:-:S03]  /*23560*/  ISETP.LT.OR P3, PT, R0, 0x12, !P0 ;  /* 0x000000120000780c */ /* 0x000fc60004761670 */
[----:B------:R-:W-:Y:S01]  /*23570*/  @!P4 STG.E.U8 desc[UR36][R4.64+0x9], R31 ;  /* 0x0000091f0400c986 */ /* 0x000fe2000c101124 */
[----:B------:R-:W-:-:S03]  /*23580*/  ISETP.LT.OR P4, PT, R0, 0x1a, !P1 ;  /* 0x0000001a0000780c */ /* 0x000fc60004f81670 */
[----:B------:R1:W-:Y:S01]  /*23590*/  @!P5 STG.E.U8 desc[UR36][R6.64+0x10], R9 ;  /* 0x000010090600d986 */ /* 0x0003e2000c101124 */
[----:B------:R-:W-:-:S03]  /*235a0*/  ISETP.LT.OR P5, PT, R0, 0x19, !P0 ;  /* 0x000000190000780c */ /* 0x000fc600047a1670 */
[----:B------:R-:W-:Y:S01]  /*235b0*/  @!P6 STG.E.U8 desc[UR36][R6.64+0x11], R33 ;  /* 0x000011210600e986 */ /* 0x000fe2000c101124 */
        /* <DEDUP_REMOVED lines=8> */
[----:B------:R-:W-:Y:S02]  /*23640*/  F2FP.SATFINITE.E5M2.F32.PACK_AB_MERGE_C R35, RZ, R35, RZ ;  /* 0x00000023ff23723e */ /* 0x000fe400048060ff */
[----:B0-----:R-:W-:Y:S02]  /*23650*/  F2FP.SATFINITE.E5M2.F32.PACK_AB_MERGE_C R3, RZ, R36, RZ ;  /* 0x00000024ff03723e */ /* 0x001fe400048060ff */
[----:B------:R-:W-:-:S02]  /*23660*/  F2FP.SATFINITE.E5M2.F32.PACK_AB_MERGE_C R37, RZ, R37, RZ ;  /* 0x00000025ff25723e */ /* 0x000fc400048060ff */
        /* <DEDUP_REMOVED lines=226> */
[----:B------:R1:W-:Y:S04]  /*24490*/  @!P5 STG.E.U8 desc[UR36][R6.64+0x88], R9 ;  /* 0x000088090600d986 */ /* 0x0003e8000c101124 */
[----:B------:R-:W-:Y:S01]  /*244a0*/  @!P6 STG.E.U8 desc[UR36][R6.64+0x89], R93 ;  /* 0x0000895d0600e986 */ /* 0x000fe2000c101124 */
[----:B------:R-:W-:-:S03]  /*244b0*/  FMUL R95, R95, R2 ;  /* 0x000000025f5f7220 */ /* 0x000fc60000400000 */
[----:B------:R-:W-:Y:S01]  /*244c0*/  @!P2 STG.E.U8 desc[UR36][R4.64+0x88], R11 ;  /* 0x0000880b0400a986 */ /* 0x000fe2000c101124 */
[----:B------:R-:W-:Y:S01]  /*244d0*/  ISETP.LT.OR P2, PT, R0, 0x91, !P1 ;  /* 0x000000910000780c */ /* 0x000fe20004f41670 */
[-C--:B------:R-:W-:Y:S01]  /*244e0*/  FMUL R96, R96, R2.reuse ;  /* 0x0000000260607220 */ /* 0x080fe20000400000 */
[C---:B------:R-:W-:Y:S02]  /*244f0*/  ISETP.LT.OR P5, PT, R0.reuse, 0x91, !P0 ;  /* 0x000000910000780c */ /* 0x040fe400047a1670 */
[----:B------:R-:W-:Y:S01]  /*24500*/  ISETP.LT.OR P6, PT, R0, 0x92, !P0 ;  /* 0x000000920000780c */ /* 0x000fe200047c1670 */
[-C--:B------:R-:W-:Y:S01]  /*24510*/  FMUL R97, R97, R2.reuse ;  /* 0x0000000261617220 */ /* 0x080fe20000400000 */
[-C--:B------:R-:W-:Y:S01]  /*24520*/  FMUL R98, R98, R2.reuse ;  /* 0x0000000262627220 */ /* 0x080fe20000400000 */
[----:B------:R-:W-:Y:S01]  /*24530*/  FMUL R99, R99, R2 ;  /* 0x0000000263637220 */ /* 0x000fe20000400000 */
[----:B------:R-:W-:Y:S02]  /*24540*/  F2FP.SATFINITE.E5M2.F32.PACK_AB_MERGE_C R95, RZ, R95, RZ ;  /* 0x0000005fff5f723e */ /* 0x000fe400048060ff */
[----:B0-----:R-:W-:-:S02]  /*24550*/  F2FP.SATFINITE.E5M2.F32.PACK_AB_MERGE_C R3, RZ, R96, RZ ;  /* 0x00000060ff03723e */ /* 0x001fc400048060ff */
        /* <DEDUP_REMOVED lines=150> */
[----:B------:R-:W-:-:S03]  /*24ec0*/  FMUL R135, R135, R2 ;  /* 0x0000000287877220 */ /* 0x000fc60000400000 */
[----:B------:R-:W-:Y:S01]  /*24ed0*/  @!P2 STG.E.U8 desc[UR36][R4.64+0xd8], R11 ;  /* 0x0000d80b0400a986 */ /* 0x000fe2000c101124 */
[----:B------:R-:W-:Y:S01]  /*24ee0*/  ISETP.LT.OR P2, PT, R0, 0xe1, !P1 ;  /* 0x000000e10000780c */ /* 0x000fe20004f41670 */
[-C--:B------:R-:W-:Y:S01]  /*24ef0*/  FMUL R136, R136, R2.reuse ;  /* 0x0000000288887220 */ /* 0x080fe20000400000 */
[----:B------:R-:W-:Y:S01]  /*24f00*/  ISETP.LT.OR P6, PT, R0, 0xe2, !P0 ;  /* 0x000000e20000780c */ /* 0x000fe200047c1670 */
        /* <DEDUP_REMOVED lines=15> */
[----:B------:R-:W-:Y:S01]  /*25000*/  ISETP.LT.OR P5, PT, R0, 0xea, !P0 ;  /* 0x000000ea0000780c */ /* 0x000fe200047a1670 */
[-C--:B------:R-:W-:Y:S02]  /*25010*/  FMUL R140, R140, R2.reuse ;  /* 0x000000028c8c7220 */ /* 0x080fe40000400000 */
[----:B------:R-:W-:Y:S01]  /*25020*/  @!P6 STG.E.U8 desc[UR36][R4.64+0xe1], R139 ;  /* 0x0000e18b0400e986 */ /* 0x000fe2000c101124 */
[----:B------:R-:W-:Y:S01]  /*25030*/  ISETP.LT.OR P6, PT, R0, 0xf1, !P1 ;  /* 0x000000f10000780c */ /* 0x000fe20004fc1670 */
[-C--:B------:R-:W-:Y:S01]  /*25040*/  FMUL R141, R141, R2.reuse ;  /* 0x000000028d8d7220 */ /* 0x080fe20000400000 */
[-C--:B------:R-:W-:Y:S01]  /*25050*/  FMUL R142, R142, R2.reuse ;  /* 0x000000028e8e7220 */ /* 0x080fe20000400000 */
[-C--:B------:R-:W-:Y:S01]  /*25060*/  FMUL R143, R143, R2.reuse ;  /* 0x000000028f8f7220 */ /* 0x080fe20000400000 */
[----:B------:R-:W-:Y:S01]  /*25070*/  FMUL R144, R144, R2 ;  /* 0x0000000290907220 */ /* 0x000fe20000400000 */
[----:B0-----:R-:W-:-:S02]  /*25080*/  F2FP.SATFINITE.E5M2.F32.PACK_AB_MERGE_C R3, RZ, R140, RZ ;  /* 0x0000008cff03723e */ /* 0x001fc400048060ff */
[----:B------:R-:W-:Y:S02]  /*25090*/  F2FP.SATFINITE.E5M2.F32.PACK_AB_MERGE_C R141, RZ, R141, RZ ;  /* 0x0000008dff8d723e */ /* 0x000fe400048060ff */
[----:B-1----:R-:W-:Y:S02]  /*250a0*/  F2FP.SATFINITE.E5M2.F32.PACK_AB_MERGE_C R9, RZ, R142, RZ ;  /* 0x0000008eff09723e */ /* 0x002fe400048060ff */
        /* <DEDUP_REMOVED lines=10> */
[----:B------:R2:W-:Y:S01]  /*25150*/  @!P6 STG.E.U8 desc[UR36][R6.64+0xf0], R11 ;  /* 0x0000f00b0600e986 */ /* 0x0005e2000c101124 */
[C---:B------:R-:W-:Y:S01]  /*25160*/  ISETP.LT.OR P6, PT, R0.reuse, 0xf2, !P0 ;  /* 0x000000f20000780c */ /* 0x040fe200047c1670 */
[-C--:B------:R-:W-:Y:S01]  /*25170*/  FMUL R145, R145, R2.reuse ;  /* 0x0000000291917220 */ /* 0x080fe20000400000 */
[----:B------:R-:W-:Y:S01]  /*25180*/  ISETP.LT.OR P5, PT, R0, 0xf9, !P0 ;  /* 0x000000f90000780c */ /* 0x000fe200047a1670 */
[-C--:B------:R-:W-:Y:S01]  /*25190*/  FMUL R146, R146, R2.reuse ;  /* 0x0000000292927220 */ /* 0x080fe20000400000 */
[----:B------:R-:W-:Y:S01]  /*251a0*/  ISETP.LT.OR P0, PT, R0, 0xfa, !P0 ;  /* 0x000000fa0000780c */ /* 0x000fe20004701670 */
[-C--:B------:R-:W-:Y:S01]  /*251b0*/  FMUL R147, R147, R2.reuse ;  /* 0x0000000293937220 */ /* 0x080fe20000400000 */
        /* <DEDUP_REMOVED lines=8> */
[----:B------:R-:W-:Y:S02]  /*25240*/  F2FP.SATFINITE.E5M2.F32.PACK_AB_MERGE_C R149, RZ, R149, RZ ;  /* 0x00000095ff95723e */ /* 0x000fe400048060ff */
[----:B--2---:R-:W-:Y:S02]  /*25250*/  F2FP.SATFINITE.E5M2.F32.PACK_AB_MERGE_C R11, RZ, R150, RZ ;  /* 0x00000096ff0b723e */ /* 0x004fe400048060ff */
[----:B------:R-:W-:Y:S01]  /*25260*/  F2FP.SATFINITE.E5M2.F32.PACK_AB_MERGE_C R151, RZ, R151, RZ ;  /* 0x00000097ff97723e */ /* 0x000fe200048060ff */
[----:B------:R0:W-:Y:S04]  /*25270*/  @!P2 STG.E.U8 desc[UR36][R6.64+0xf1], R145 ;  /* 0x0000f1910600a986 */ /* 0x0001e8000c101124 */
[----:B------:R0:W-:Y:S04]  /*25280*/  @!P4 STG.E.U8 desc[UR36][R4.64+0xf0], R3 ;  /* 0x0000f0030400c986 */ /* 0x0001e8000c101124 */
[----:B------:R0:W-:Y:S04]  /*25290*/  @!P6 STG.E.U8 desc[UR36][R4.64+0xf1], R147 ;  /* 0x0000f1930400e986 */ /* 0x0001e8000c101124 */
[----:B------:R0:W-:Y:S04]  /*252a0*/  @!P3 STG.E.U8 desc[UR36][R6.64+0xf8], R9 ;  /* 0x0000f8090600b986 */ /* 0x0001e8000c101124 */
[----:B------:R0:W-:Y:S04]  /*252b0*/  @!P1 STG.E.U8 desc[UR36][R6.64+0xf9], R149 ;  /* 0x0000f99506009986 */ /* 0x0001e8000c101124 */
[----:B------:R0:W-:Y:S04]  /*252c0*/  @!P5 STG.E.U8 desc[UR36][R4.64+0xf8], R11 ;  /* 0x0000f80b0400d986 */ /* 0x0001e8000c101124 */
[----:B------:R0:W-:Y:S02]  /*252d0*/  @!P0 STG.E.U8 desc[UR36][R4.64+0xf9], R151 ;  /* 0x0000f99704008986 */ /* 0x0001e4000c101124 */
.L_x_553:
[----:B------:R-:W-:Y:S05]  /*252e0*/  BSYNC B0 ;  /* 0x0000000000007941 */ /* 0x000fea0003800000 */
.L_x_39:
[----:B0-----:R-:W2:Y:S04]  /*252f0*/  LDL.LU R5, [R1+0x200] ;  /* 0x0002000001057983 */ /* 0x001ea80000300800 */
[----:B------:R-:W2:Y:S01]  /*25300*/  LDL.LU R4, [R1+0x204] ;  /* 0x0002040001047983 */ /* 0x000ea20000300800 */
[----:B------:R-:W-:Y:S01]  /*25310*/  ULDC UR4, c[0x0][0xc] ;  /* 0x0000030000047ab9 */ /* 0x000fe20000000800 */
[----:B------:R-:W-:Y:S01]  /*25320*/  ULDC UR5, c[0x0][0x10] ;  /* 0x0000040000057ab9 */ /* 0x000fe20000000800 */
[----:B------:R-:W2:Y:S01]  /*25330*/  LDC R3, c[0x0][0x14] ;  /* 0x00000500ff037b82 */ /* 0x000ea20000000800 */
[----:B------:R-:W-:Y:S01]  /*25340*/  UIMAD.WIDE.U32 UR4, UR4, UR5, URZ ;  /* 0x00000005040472a5 */ /* 0x000fe2000f8e003f */
[----:B-----5:R-:W-:Y:S01]  /*25350*/  PRMT R0, RZ, 0x7610, R0 ;  /* 0x00007610ff007816 */ /* 0x020fe20000000000 */
[----:B------:R-:W-:Y:S01]  /*25360*/  UMOV UR41, 0xffffffff ;  /* 0xffffffff00297882 */ /* 0x000fe20000000000 */
[----:B------:R-:W-:-:S03]  /*25370*/  UMOV UR44, 0xffffffff ;  /* 0xffffffff002c7882 */ /* 0x000fc60000000000 */
[----:B--2---:R-:W-:-:S04]  /*25380*/  IMAD.WIDE.U32 R4, R3, UR4, R4 ;  /* 0x0000000403047c25 */ /* 0x004fc8000f8e0004 */
[----:B------:R-:W-:Y:S01]  /*25390*/  IMAD R3, R3, UR5, RZ ;  /* 0x0000000503037c24 */ /* 0x000fe2000f8e02ff */
[----:B------:R-:W-:Y:S01]  /*253a0*/  ULDC.64 UR4, c[0x0][0x650] ;  /* 0x0001940000047ab9 */ /* 0x000fe20000000a00 */
[----:B------:R-:W-:Y:S01]  /*253b0*/  IMAD.MOV.U32 R7, RZ, RZ, R4 ;  /* 0x000000ffff077224 */ /* 0x000fe200078e0004 */
[----:B------:R-:W-:Y:S01]  /*253c0*/  ISETP.GE.U32.AND P0, PT, R4, UR4, PT ;  /* 0x0000000404007c0c */ /* 0x000fe2000bf06070 */
[----:B------:R-:W-:-:S05]  /*253d0*/  IMAD.IADD R6, R5, 0x1, R3 ;  /* 0x0000000105067824 */ /* 0x000fca00078e0203 */
[----:B------:R0:W-:Y:S01]  /*253e0*/  STL [R1+0x200], R6 ;  /* 0x0002000601007387 */ /* 0x0001e20000100800 */
[----:B------:R-:W-:-:S03]  /*253f0*/  ISETP.GE.U32.AND.EX P0, PT, R6, UR5, PT, P0 ;  /* 0x0000000506007c0c */ /* 0x000fc6000bf06100 */
[----:B------:R0:W-:Y:S10]  /*25400*/  STL [R1+0x204], R7 ;  /* 0x0002040701007387 */ /* 0x0001f40000100800 */
[----:B0-----:R-:W-:Y:S05]  /*25410*/  @P0 BRA `(.L_x_554) ;  /* 0x0000000400880947 */ /* 0x001fea0003800000 */
[----:B------:R-:W0:Y:S01]  /*25420*/  S2UR UR6, SR_CTAID.X ;  /* 0x00000000000679c3 */ /* 0x000e220000002500 */
[----:B------:R-:W-:Y:S01]  /*25430*/  ULDC.64 UR12, c[0x0][0x628] ;  /* 0x00018a00000c7ab9 */ /* 0x000fe20000000a00 */
[----:B------:R-:W-:Y:S01]  /*25440*/  ULDC UR4, c[0x0][0x150] ;  /* 0x0000540000047ab9 */ /* 0x000fe20000000800 */
[----:B------:R-:W-:Y:S01]  /*25450*/  ISETP.NE.U32.AND P0, PT, RZ, UR12, PT ;  /* 0x0000000cff007c0c */ /* 0x000fe2000bf05070 */
[----:B------:R-:W-:Y:S01]  /*25460*/  ULDC UR15, c[0x0][0x630] ;  /* 0x00018c00000f7ab9 */ /* 0x000fe20000000800 */
[C---:B------:R-:W-:Y:S01]  /*25470*/  R2UR UR16, R7.reuse ;  /* 0x00000000071072ca */ /* 0x040fe200000e0000 */
[----:B------:R-:W-:Y:S01]  /*25480*/  ULDC UR19, c[0x0][0x154] ;  /* 0x0000550000137ab9 */ /* 0x000fe20000000800 */
[----:B------:R-:W-:Y:S01]  /*25490*/  ISETP.NE.AND.EX P0, PT, RZ, UR13, PT, P0 ;  /* 0x0000000dff007c0c */ /* 0x000fe2000bf05300 */
[----:B------:R-:W2:Y:S01]  /*254a0*/  S2UR UR18, SR_CTAID.Y ;  /* 0x00000000001279c3 */ /* 0x000ea20000002600 */
[----:B------:R-:W-:Y:S02]  /*254b0*/  R2UR UR17, R6 ;  /* 0x00000000061172ca */ /* 0x000fe400000e0000 */
[----:B------:R-:W-:-:S02]  /*254c0*/  R2UR UR10, R7 ;  /* 0x00000000070a72ca */ /* 0x000fc400000e0000 */
[----:B------:R-:W-:Y:S02]  /*254d0*/  R2UR UR11, R6 ;  /* 0x00000000060b72ca */ /* 0x000fe400000e0000 */
[----:B0-----:R-:W-:-:S05]  /*254e0*/  I2FP.F32.U32 R0, UR6 ;  /* 0x0000000600007c45 */ /* 0x001fca0008201000 */
[----:B------:R-:W-:-:S04]  /*254f0*/  FMUL R0, R0, UR4 ;  /* 0x0000000400007c20 */ /* 0x000fc80008400000 */
[----:B------:R0:W0:Y:S01]  /*25500*/  F2I.U32.TRUNC.NTZ R3, R0 ;  /* 0x0000000000037305 */ /* 0x000022000020f000 */
[----:B--2---:R-:W-:Y:S05]  /*25510*/  @!P0 BRA `(.L_x_555) ;  /* 0x0000000000308947 */ /* 0x004fea0003800000 */
        /* <DEDUP_REMOVED lines=12> */
.L_x_555:
[----:B------:R-:W-:Y:S01]  /*255e0*/  USHF.R.U64 UR44, UR10, UR15, UR11 ;  /* 0x0000000f0a2c7299 */ /* 0x000fe2000800120b */
[----:B0-----:R-:W-:Y:S01]  /*255f0*/  I2FP.F32.U32 R0, UR18 ;  /* 0x0000001200007c45 */ /* 0x001fe20008201000 */
[----:B------:R-:W-:Y:S02]  /*25600*/  USHF.R.U32.HI UR4, URZ, UR15, UR11 ;  /* 0x0000000f3f047299 */ /* 0x000fe4000801160b */
        /* <DEDUP_REMOVED lines=8> */
[----:B------:R-:W-:Y:S01]  /*25690*/  UIMAD.WIDE.U32 UR8, UR10, UR12, UR8 ;  /* 0x0000000c0a0872a5 */ /* 0x000fe2000f8e0008 */
[----:B------:R-:W-:Y:S01]  /*256a0*/  R2UR UR12, R3 ;  /* 0x00000000030c72ca */ /* 0x000fe200000e0000 */
[----:B------:R-:W-:Y:S01]  /*256b0*/  UIMAD UR10, UR10, UR13, UR4 ;  /* 0x0000000d0a0a72a4 */ /* 0x000fe2000f8e0204 */
[----:B------:R-:W-:Y:S01]  /*256c0*/  ULDC UR11, c[0x0][0x618] ;  /* 0x00018600000b7ab9 */ /* 0x000fe20000000800 */
[----:B------:R-:W-:Y:S02]  /*256d0*/  ULDC UR21, c[0x0][0x658] ;  /* 0x0001960000157ab9 */ /* 0x000fe40000000800 */
[----:B------:R-:W-:Y:S01]  /*256e0*/  UIADD3 UR9, UR9, UR10, URZ ;  /* 0x0000000a09097290 */ /* 0x000fe2000fffe03f */
[----:B------:R-:W-:Y:S01]  /*256f0*/  UMOV UR15, 0xffffffff ;  /* 0xffffffff000f7882 */ /* 0x000fe20000000000 */
[----:B------:R-:W-:Y:S01]  /*25700*/  ULDC.64 UR4, c[0x0][0x640] ;  /* 0x0001900000047ab9 */ /* 0x000fe20000000a00 */
[----:B------:R-:W-:Y:S01]  /*25710*/  USHF.L.U32 UR15, UR15, UR21, URZ ;  /* 0x000000150f0f7299 */ /* 0x000fe2000800063f */
[----:B------:R-:W-:Y:S01]  /*25720*/  ISETP.NE.U32.AND P0, PT, RZ, UR4, PT ;  /* 0x00000004ff007c0c */ /* 0x000fe2000bf05070 */
[----:B------:R-:W-:-:S02]  /*25730*/  USHF.R.U64 UR16, UR8, UR11, UR9 ;  /* 0x0000000b08107299 */ /* 0x000fc40008001209 */
[----:B------:R-:W-:Y:S01]  /*25740*/  USHF.R.U32.HI UR8, URZ, UR11, UR9 ;  /* 0x0000000b3f087299 */ /* 0x000fe20008011609 */
[----:B0-----:R-:W-:Y:S01]  /*25750*/  R2UR UR14, R0 ;  /* 0x00000000000e72ca */ /* 0x001fe200000e0000 */
[----:B------:R-:W-:Y:S01]  /*25760*/  ULDC UR17, c[0x0][0x608] ;  /* 0x0001820000117ab9 */ /* 0x000fe20000000800 */
[----:B------:R-:W-:Y:S01]  /*25770*/  ULOP3.LUT UR45, URZ, UR15, URZ, 0x33, !UPT ;  /* 0x0000000f3f2d7292 */ /* 0x000fe2000f8e333f */
[----:B------:R-:W-:Y:S01]  /*25780*/  ISETP.NE.AND.EX P0, PT, RZ, UR5, PT, P0 ;  /* 0x00000005ff007c0c */ /* 0x000fe2000bf05300 */
[----:B------:R-:W-:Y:S02]  /*25790*/  USHF.R.U64 UR15, UR16, UR17, UR8 ;  /* 0x00000011100f7299 */ /* 0x000fe40008001208 */
[----:B------:R-:W-:Y:S02]  /*257a0*/  USHF.R.U32.HI UR8, URZ, UR17, UR8 ;  /* 0x000000113f087299 */ /* 0x000fe40008011608 */
[----:B------:R-:W-:Y:S02]  /*257b0*/  UIADD3 UR12, -UR12, URZ, URZ ;  /* 0x0000003f0c0c7290 */ /* 0x000fe4000fffe13f */
[----:B------:R-:W-:Y:S01]  /*257c0*/  USHF.R.U64 UR17, UR15, UR21, UR8 ;  /* 0x000000150f117299 */ /* 0x000fe20008001208 */
[----:B------:R-:W-:Y:S01]  /*257d0*/  UMOV UR19, 0x1 ;  /* 0x0000000100137882 */ /* 0x000fe20000000000 */
[----:B------:R-:W-:Y:S01]  /*257e0*/  ULDC UR13, c[0x0][0x144] ;  /* 0x00005100000d7ab9 */ /* 0x000fe20000000800 */
[----:B------:R-:W-:Y:S01]  /*257f0*/  ULDC UR7, c[0x0][0x600] ;  /* 0x0001800000077ab9 */ /* 0x000fe20000000800 */
[----:B------:R-:W-:-:S02]  /*25800*/  USHF.L.U32 UR24, UR19, UR21, URZ ;  /* 0x0000001513187299 */ /* 0x000fc4000800063f */
[----:B------:R-:W-:Y:S02]  /*25810*/  USHF.R.U32.HI UR8, URZ, UR21, UR8 ;  /* 0x000000153f087299 */ /* 0x000fe40008011608 */
[----:B------:R-:W-:Y:S02]  /*25820*/  UIMAD UR21, UR13, UR12, UR6 ;  /* 0x0000000c0d1572a4 */ /* 0x000fe4000f8e0206 */
[----:B------:R-:W-:Y:S02]  /*25830*/  UIADD3 UR20, UR7, -0x1, URZ ;  /* 0xffffffff07147890 */ /* 0x000fe4000fffe03f */
[----:B------:R-:W-:Y:S01]  /*25840*/  UIADD3 UR19, -UR14, URZ, URZ ;  /* 0x0000003f0e137290 */ /* 0x000fe2000fffe13f */
        /* <DEDUP_REMOVED lines=17> */
.L_x_556:
[----:B------:R-:W-:Y:S01]  /*25960*/  UISETP.NE.AND UP0, UPT, UR42, URZ, UPT ;  /* 0x0000003f2a00728c */ /* 0x000fe2000bf05270 */
[----:B------:R-:W-:Y:S01]  /*25970*/  IMAD.MOV.U32 R0, RZ, RZ, 0x1 ;  /* 0x00000001ff007424 */ /* 0x000fe200078e00ff */
[----:B------:R-:W-:Y:S02]  /*25980*/  USHF.R.U64 UR4, UR6, UR22, UR8 ;  /* 0x0000001606047299 */ /* 0x000fe40008001208 */
[----:B------:R-:W-:Y:S02]  /*25990*/  ULOP3.LUT UR45, UR15, UR45, URZ, 0xc0, !UPT ;  /* 0x0000002d0f2d7292 */ /* 0x000fe4000f8ec03f */
[----:B------:R-:W-:Y:S02]  /*259a0*/  UIADD3 UR5, -UR4, URZ, URZ ;  /* 0x0000003f04057290 */ /* 0x000fe4000fffe13f */
[----:B------:R-:W-:Y:S02]  /*259b0*/  UIMAD UR45, UR24, UR4, UR45 ;  /* 0x00000004182d72a4 */ /* 0x000fe4000f8e022d */
[----:B------:R-:W-:-:S02]  /*259c0*/  ULOP3.LUT UR16, UR16, UR20, URZ, 0xc0, !UPT ;  /* 0x0000001410107292 */ /* 0x000fc4000f8ec03f */
[----:B------:R-:W-:Y:S02]  /*259d0*/  @UP0 UIMAD UR21, UR25, UR19, UR18 ;  /* 0x00000013191502a4 */ /* 0x000fe4000f8e0212 */
[----:B------:R-:W-:-:S03]  /*259e0*/  UIMAD UR4, UR5, UR23, UR17 ;  /* 0x00000017050472a4 */ /* 0x000fc6000f8e0211 */
[----:B------:R-:W-:Y:S01]  /*259f0*/  ULDC UR5, c[0x0][0x610] ;  /* 0x0001840000057ab9 */ /* 0x000fe20000000800 */
[----:B------:R-:W-:Y:S02]  /*25a00*/  UIMAD UR4, UR4, UR7, UR16 ;  /* 0x00000007040472a4 */ /* 0x000fe4000f8e0210 */
[----:B------:R-:W-:-:S04]  /*25a10*/  UIMAD UR45, UR45, UR5, UR21 ;  /* 0x000000052d2d72a4 */ /* 0x000fc8000f8e0215 */
[----:B------:R-:W-:Y:S02]  /*25a20*/  USEL UR41, UR4, UR45, !UP0 ;  /* 0x0000002d04297287 */ /* 0x000fe4000c000000 */
[----:B------:R-:W-:-:S12]  /*25a30*/  USEL UR45, UR45, UR4, !UP0 ;  /* 0x000000042d2d7287 */ /* 0x000fd8000c000000 */
.L_x_554:
[----:B------:R-:W-:-:S13]  /*25a40*/  LOP3.LUT P0, RZ, R0, 0xff, RZ, 0xc0, !PT ;  /* 0x000000ff00ff7812 */ /* 0x000fda000780c0ff */
[----:B------:R-:W-:Y:S05]  /*25a50*/  @P0 BRA `(.L_x_557) ;  /* 0xfffffdb400a40947 */ /* 0x000fea000383ffff */
[----:B------:R-:W-:Y:S05]  /*25a60*/  EXIT ;  /* 0x000000000000794d */ /* 0x000fea0003800000 */
.L_x_3:
[----:B------:R-:W2:Y:S04]  /*25a70*/  LDL R4, [R1+0x204] ;  /* 0x0002040001047983 */ /* 0x000ea80000100800 */
[----:B------:R-:W3:Y:S01]  /*25a80*/  LDL R3, [R1+0x200] ;  /* 0x0002000001037983 */ /* 0x000ee20000100800 */
[----:B------:R-:W-:Y:S01]  /*25a90*/  IMAD.MOV.U32 R5, RZ, RZ, -0x1 ;  /* 0xffffffffff057424 */ /* 0x000fe200078e00ff */
[----:B------:R-:W-:Y:S01]  /*25aa0*/  ULDC.64 UR8, c[0x0][0x650] ;  /* 0x0001940000087ab9 */ /* 0x000fe20000000a00 */
[----:B------:R-:W-:Y:S01]  /*25ab0*/  IMAD.MOV.U32 R2, RZ, RZ, -0x1 ;  /* 0xffffffffff027424 */ /* 0x000fe200078e00ff */
[----:B------:R-:W-:Y:S01]  /*25ac0*/  PRMT R0, RZ, 0x7610, R0 ;  /* 0x00007610ff007816 */ /* 0x000fe20000000000 */
[----:B------:R-:W-:Y:S01]  /*25ad0*/  IMAD.MOV.U32 R16, RZ, RZ, -0x1 ;  /* 0xffffffffff107424 */ /* 0x000fe200078e00ff */
[----:B------:R1:W-:Y:S04]  /*25ae0*/  STL [R1+0x4], R5 ;  /* 0x0000040501007387 */ /* 0x0003e80000100800 */
[----:B------:R1:W-:Y:S01]  /*25af0*/  STL [R1], R2 ;  /* 0x0000000201007387 */ /* 0x0003e20000100800 */
[----:B--2---:R-:W-:-:S04]  /*25b00*/  ISETP.GE.U32.AND P0, PT, R4, UR8, PT ;  /* 0x0000000804007c0c */ /* 0x004fc8000bf06070 */
[----:B---3--:R-:W-:-:S13]  /*25b10*/  ISETP.GE.U32.AND.EX P0, PT, R3, UR9, PT, P0 ;  /* 0x0000000903007c0c */ /* 0x008fda000bf06100 */
[----:B-1----:R-:W-:Y:S05]  /*25b20*/  @P0 BRA `(.L_x_558) ;  /* 0x0000000400940947 */ /* 0x002fea0003800000 */
[----:B------:R-:W-:Y:S01]  /*25b30*/  I2FP.F32.U32 R0, UR4 ;  /* 0x0000000400007c45 */ /* 0x000fe20008201000 */
[----:B0-----:R-:W-:Y:S01]  /*25b40*/  ULDC.64 UR16, c[0x0][0x628] ;  /* 0x00018a0000107ab9 */ /* 0x001fe20000000a00 */
        /* <DEDUP_REMOVED lines=24> */
.L_x_559:
        /* <DEDUP_REMOVED lines=24> */
[----:B------:R-:W-:Y:S01]  /*25e50*/  UMOV UR19, 0x1 ;  /* 0x0000000100137882 */ /* 0x000fe20000000000 */
[----:B------:R-:W-:Y:S01]  /*25e60*/  ULDC UR20, c[0x0][0x608] ;  /* 0x0001820000147ab9 */ /* 0x000fe20000000800 */
[----:B------:R-:W-:Y:S01]  /*25e70*/  USHF.L.U32 UR26, UR19, UR23, URZ ;  /* 0x00000017131a7299 */ /* 0x000fe2000800063f */
[----:B------:R-:W-:Y:S01]  /*25e80*/  ISETP.NE.AND.EX P0, PT, RZ, UR9, PT, P0 ;  /* 0x00000009ff007c0c */ /* 0x000fe2000bf05300 */
[----:B------:R-:W-:Y:S02]  /*25e90*/  USHF.R.U64 UR19, UR18, UR20, UR11 ;  /* 0x0000001412137299 */ /* 0x000fe4000800120b */
[----:B------:R-:W-:Y:S02]  /*25ea0*/  USHF.R.U32.HI UR11, URZ, UR20, UR11 ;  /* 0x000000143f0b7299 */ /* 0x000fe4000801160b */
[----:B------:R-:W-:-:S02]  /*25eb0*/  UIADD3 UR15, -UR15, URZ, URZ ;  /* 0x0000003f0f0f7290 */ /* 0x000fc4000fffe13f */
[----:B------:R-:W-:Y:S01]  /*25ec0*/  USHF.R.U64 UR20, UR19, UR23, UR11 ;  /* 0x0000001713147299 */ /* 0x000fe2000800120b */
[----:B------:R-:W-:Y:S01]  /*25ed0*/  ULDC UR16, c[0x0][0x144] ;  /* 0x0000510000107ab9 */ /* 0x000fe20000000800 */
[----:B------:R-:W-:Y:S01]  /*25ee0*/  ULDC UR6, c[0x0][0x600] ;  /* 0x0001800000067ab9 */ /* 0x000fe20000000800 */
[----:B------:R-:W-:Y:S02]  /*25ef0*/  USHF.R.U32.HI UR11, URZ, UR23, UR11 ;  /* 0x000000173f0b7299 */ /* 0x000fe4000801160b */
[----:B------:R-:W-:Y:S02]  /*25f00*/  UIMAD UR23, UR16, UR15, UR4 ;  /* 0x0000000f101772a4 */ /* 0x000fe4000f8e0204 */
[----:B------:R-:W-:Y:S02]  /*25f10*/  UIADD3 UR22, UR6, -0x1, URZ ;  /* 0xffffffff06167890 */ /* 0x000fe4000fffe03f */
[----:B------:R-:W-:Y:S02]  /*25f20*/  ULOP3.LUT UR27, URZ, UR13, URZ, 0x33, !UPT ;  /* 0x0000000d3f1b7292 */ /* 0x000fe4000f8e333f */
        /* <DEDUP_REMOVED lines=18> */
.L_x_560:
[----:B------:R-:W-:Y:S01]  /*26050*/  UISETP.NE.AND UP0, UPT, UR42, URZ, UPT ;  /* 0x0000003f2a00728c */ /* 0x000fe2000bf05270 */
[----:B------:R-:W-:Y:S01]  /*26060*/  IMAD.MOV.U32 R0, RZ, RZ, 0x1 ;  /* 0x00000001ff007424 */ /* 0x000fe200078e00ff */
[----:B------:R-:W-:Y:S01]  /*26070*/  USHF.R.U64 UR8, UR4, UR24, UR11 ;  /* 0x0000001804087299 */ /* 0x000fe2000800120b */
[----:B------:R-:W-:Y:S01]  /*26080*/  IMAD.U32 R16, RZ, RZ, UR5 ;  /* 0x00000005ff107e24 */ /* 0x000fe2000f8e00ff */
[----:B------:R-:W-:Y:S02]  /*26090*/  ULOP3.LUT UR4, UR19, UR27, URZ, 0xc0, !UPT ;  /* 0x0000001b13047292 */ /* 0x000fe4000f8ec03f */
[----:B------:R-:W-:Y:S02]  /*260a0*/  ULOP3.LUT UR18, UR18, UR22, URZ, 0xc0, !UPT ;  /* 0x0000001612127292 */ /* 0x000fe4000f8ec03f */
[----:B------:R-:W-:-:S03]  /*260b0*/  UIMAD UR4, UR26, UR8, UR4 ;  /* 0x000000081a0472a4 */ /* 0x000fc6000f8e0204 */
[----:B------:R-:W-:Y:S02]  /*260c0*/  @UP0 UIMAD UR23, UR28, UR21, UR7 ;  /* 0x000000151c1702a4 */ /* 0x000fe4000f8e0207 */
[----:B------:R-:W-:-:S03]  /*260d0*/  UIADD3 UR7, -UR8, URZ, URZ ;  /* 0x0000003f08077290 */ /* 0x000fc6000fffe13f */
[----:B------:R-:W-:Y:S01]  /*260e0*/  ULDC UR8, c[0x0][0x610] ;  /* 0x0001840000087ab9 */ /* 0x000fe20000000800 */
[----:B------:R-:W-:Y:S02]  /*260f0*/  UIMAD UR7, UR7, UR25, UR20 ;  /* 0x00000019070772a4 */ /* 0x000fe4000f8e0214 */
[----:B------:R-:W-:Y:S02]  /*26100*/  UIMAD UR4, UR4, UR8, UR23 ;  /* 0x00000008040472a4 */ /* 0x000fe4000f8e0217 */
[----:B------:R-:W-:-:S04]  /*26110*/  UIMAD UR7, UR7, UR6, UR18 ;  /* 0x00000006070772a4 */ /* 0x000fc8000f8e0212 */
[----:B------:R-:W-:Y:S02]  /*26120*/  USEL UR6, UR7, UR4, !UP0 ;  /* 0x0000000407067287 */ /* 0x000fe4000c000000 */
[----:B------:R-:W-:-:S04]  /*26130*/  USEL UR4, UR4, UR7, !UP0 ;  /* 0x0000000704047287 */ /* 0x000fc8000c000000 */
[----:B------:R-:W-:Y:S02]  /*26140*/  IMAD.U32 R3, RZ, RZ, UR6 ;  /* 0x00000006ff037e24 */ /* 0x000fe4000f8e00ff */
[----:B------:R-:W-:-:S05]  /*26150*/  IMAD.U32 R2, RZ, RZ, UR4 ;  /* 0x00000004ff027e24 */ /* 0x000fca000f8e00ff */
[----:B------:R1:W-:Y:S04]  /*26160*/  STL [R1+0x4], R2 ;  /* 0x0000040201007387 */ /* 0x0003e80000100800 */
[----:B------:R1:W-:Y:S02]  /*26170*/  STL [R1], R3 ;  /* 0x0000000301007387 */ /* 0x0003e40000100800 */
.L_x_558:
[----:B------:R-:W-:-:S08]  /*26180*/  NOP ;  /* 0x0000000000007918 */ /* 0x000fd00000000000 */
[----:B01----:R-:W0:-:S00]  /*26190*/  USETMAXREG.DEALLOC.CTAPOOL 0x18 ;  /* 0x00000018000079c8 */ /* 0x003e0000080e0500 */
[----:B------:R-:W-:-:S13]  /*261a0*/  ISETP.NE.AND P0, PT, RZ, UR10, PT ;  /* 0x0000000aff007c0c */ /* 0x000fda000bf05270 */
[----:B------:R-:W-:Y:S05]  /*261b0*/  @P0 EXIT ;  /* 0x000000000000094d */ /* 0x000fea0003800000 */
[----:B0-----:R0:W-:Y:S01]  /*261c0*/  STL [R1+0x8], RZ ;  /* 0x000008ff01007387 */ /* 0x0011e20000100800 */
[----:B------:R-:W-:Y:S01]  /*261d0*/  LOP3.LUT P0, RZ, R0, 0xff, RZ, 0xc0, !PT ;  /* 0x000000ff00ff7812 */ /* 0x000fe2000780c0ff */
[----:B------:R-:W-:-:S12]  /*261e0*/  IMAD.MOV.U32 R18, RZ, RZ, 0x1 ;  /* 0x00000001ff127424 */ /* 0x000fd800078e00ff */
[----:B0-----:R-:W-:Y:S05]  /*261f0*/  @!P0 BRA `(.L_x_561) ;  /* 0x00000010005c8947 */ /* 0x001fea0003800000 */
[----:B------:R-:W0:Y:S01]  /*26200*/  S2R R2, SR_TID.X ;  /* 0x0000000000027919 */ /* 0x000e220000002100 */
[----:B------:R-:W-:Y:S01]  /*26210*/  IMAD.MOV.U32 R0, RZ, RZ, 0x1 ;  /* 0x00000001ff007424 */ /* 0x000fe200078e00ff */
[----:B------:R-:W-:Y:S01]  /*26220*/  ULDC UR5, c[0x0][0x28c] ;  /* 0x0000a30000057ab9 */ /* 0x000fe20000000800 */
[----:B------:R-:W-:Y:S01]  /*26230*/  ULDC UR39, c[0x0][0x658] ;  /* 0x0001960000277ab9 */ /* 0x000fe20000000800 */
[----:B------:R-:W-:Y:S01]  /*26240*/  UMOV UR6, 0xffffffff ;  /* 0xffffffff00067882 */ /* 0x000fe20000000000 */
[----:B------:R-:W-:Y:S01]  /*26250*/  UIADD3 UR7, UR5, 0x7f, URZ ;  /* 0x0000007f05077890 */ /* 0x000fe2000fffe03f */
[----:B------:R1:W-:Y:S01]  /*26260*/  STL.S16 [R1+0xc], R0 ;  /* 0x00000c0001007387 */ /* 0x0003e20000100600 */
[----:B------:R-:W-:Y:S01]  /*26270*/  UMOV UR8, 0x1 ;  /* 0x0000000100087882 */ /* 0x000fe20000000000 */
[----:B------:R-:W-:Y:S01]  /*26280*/  USHF.L.U32 UR6, UR6, UR39, URZ ;  /* 0x0000002706067299 */ /* 0x000fe2000800063f */
[----:B------:R-:W-:Y:S01]  /*26290*/  BSSY B7, `(.L_x_561) ;  /* 0x000010d000077945 */ /* 0x000fe20003800000 */
[----:B------:R1:W-:Y:S01]  /*262a0*/  STL [R1+0x8], RZ ;  /* 0x000008ff01007387 */ /* 0x0003e20000100800 */
[----:B------:R-:W-:Y:S01]  /*262b0*/  USHF.L.U32 UR39, UR8, UR39, URZ ;  /* 0x0000002708277299 */ /* 0x000fe2000800063f */
[----:B------:R-:W-:Y:S01]  /*262c0*/  IMAD.MOV.U32 R18, RZ, RZ, 0x1 ;  /* 0x00000001ff127424 */ /* 0x000fe200078e00ff */
[----:B------:R-:W-:Y:S01]  /*262d0*/  USHF.R.S32.HI UR8, URZ, 0x1f, UR7 ;  /* 0x0000001f3f087899 */ /* 0x000fe20008011407 */
[----:B------:R-:W-:Y:S01]  /*262e0*/  ULDC UR4, c[0x0][0xc] ;  /* 0x0000030000047ab9 */ /* 0x000fe20000000800 */
[----:B------:R-:W-:-:S02]  /*262f0*/  ULDC UR5, c[0x0][0x10] ;  /* 0x0000040000057ab9 */ /* 0x000fc40000000800 */
[----:B------:R-:W-:Y:S02]  /*26300*/  ULEA.HI UR8, UR8, UR7, URZ, 0x7 ;  /* 0x0000000708087291 */ /* 0x000fe4000f8f383f */
[----:B------:R-:W-:Y:S02]  /*26310*/  UIMAD.WIDE.U32 UR4, UR4, UR5, URZ ;  /* 0x00000005040472a5 */ /* 0x000fe4000f8e003f */
[----:B------:R-:W-:Y:S02]  /*26320*/  ULOP3.LUT UR38, URZ, UR6, URZ, 0x33, !UPT ;  /* 0x000000063f267292 */ /* 0x000fe4000f8e333f */
[----:B------:R-:W-:Y:S01]  /*26330*/  USHF.R.S32.HI UR44, URZ, 0x7, UR8 ;  /* 0x000000073f2c7899 */ /* 0x000fe20008011408 */
[----:B------:R-:W-:Y:S01]  /*26340*/  ULDC UR6, c[0x0][0x14] ;  /* 0x0000050000067ab9 */ /* 0x000fe20000000800 */
[----:B------:R-:W-:Y:S01]  /*26350*/  ULDC UR40, c[0x0][0x600] ;  /* 0x0001800000287ab9 */ /* 0x000fe20000000800 */
[----:B------:R-:W-:Y:S02]  /*26360*/  UIMAD.WIDE.U32 UR48, UR4, UR6, URZ ;  /* 0x00000006043072a5 */ /* 0x000fe4000f8e003f */
[----:B------:R-:W-:-:S02]  /*26370*/  UIMAD UR45, UR5, UR6, URZ ;  /* 0x00000006052d72a4 */ /* 0x000fc4000f8e023f */
[----:B------:R-:W-:Y:S01]  /*26380*/  ULOP3.LUT UR41, UR43, 0x2, URZ, 0xfc, !UPT ;  /* 0x000000022b297892 */ /* 0x000fe2000f8efc3f */
[C---:B0-----:R-:W-:Y:S01]  /*26390*/  LOP3.LUT P1, RZ, R2.reuse, 0x7f, RZ, 0xc0, !PT ;  /* 0x0000007f02ff7812 */ /* 0x041fe2000782c0ff */
[----:B------:R-:W-:Y:S01]  /*263a0*/  UIADD3 UR40, UR40, -0x1, URZ ;  /* 0xffffffff28287890 */ /* 0x000fe2000fffe03f */
[----:B------:R-:W-:Y:S01]  /*263b0*/  LOP3.LUT P0, RZ, R2, 0x1f, RZ, 0xc0, !PT ;  /* 0x0000001f02ff7812 */ /* 0x000fe2000780c0ff */
[----:B------:R-:W-:Y:S02]  /*263c0*/  UIADD3 UR45, UR49, UR45, URZ ;  /* 0x0000002d312d7290 */ /* 0x000fe4000fffe03f */
[----:B------:R-:W-:Y:S01]  /*263d0*/  UIADD3 UR46, UR44, 0x1, URZ ;  /* 0x000000012c2e7890 */ /* 0x000fe2000fffe03f */
[----:B------:R-:W-:Y:S01]  /*263e0*/  PLOP3.LUT P0, PT, P0, P1, PT, 0x8a, 0x0 ;  /* 0x000000000000781c */ /* 0x000fe20000703172 */
[----:B------:R-:W-:-:S03]  /*263f0*/  ULDC.64 UR36, c[0x0][0x198] ;  /* 0x0000660000247ab9 */ /* 0x000fc60000000a00 */
[----:B-1----:R-:W-:-:S09]  /*26400*/  P2R R17, PR, RZ, 0x1 ;  /* 0x00000001ff117803 */ /* 0x002fd20000000000 */
.L_x_575:
[----:B------:R-:W-:-:S03]  /*26410*/  UMOV UR4, 0xffffffff ;  /* 0xffffffff00047882 */ /* 0x000fc60000000000 */
[----:B01----:R-:W-:Y:S05]  /*26420*/  BRA.DIV UR4, `(.L_x_562) ;  /* 0x0000001204d07947 */ /* 0x003fea000b800000 */
[----:B------:R-:W-:-:S13]  /*26430*/  ELECT P6, URZ, PT ;  /* 0x00000000003f782f */ /* 0x000fda00038c0000 */
.L_x_587:
[----:B------:R-:W-:Y:S04]  /*26440*/  BSSY B6, `(.L_x_563) ;  /* 0x000006c000067945 */ /* 0x000fe80003800000 */
[----:B------:R-:W-:Y:S05]  /*26450*/  @!P6 BRA `(.L_x_564) ;  /* 0x0000000400a8e947 */ /* 0x000fea0003800000 */
[----:B------:R-:W0:Y:S01]  /*26460*/  S2R R0, SR_CgaCtaId ;  /* 0x0000000000007919 */ /* 0x000e220000008800 */
[----:B------:R-:W-:-:S04]  /*26470*/  MOV R19, 0x400 ;  /* 0x0000040000137802 */ /* 0x000fc80000000f00 */
[----:B0-----:R-:W-:-:S05]  /*26480*/  LEA R19, R0, R19, 0x18 ;  /* 0x0000001300137211 */ /* 0x001fca00078ec0ff */
[----:B------:R-:W-:-:S05]  /*26490*/  VIADD R0, R19, 0x800 ;  /* 0x0000080013007836 */ /* 0x000fca0000000000 */
[----:B------:R-:W-:-:S13]  /*264a0*/  LOP3.LUT P0, RZ, R0, 0x3ff, RZ, 0xc0, !PT ;  /* 0x000003ff00ff7812 */ /* 0x000fda000780c0ff */
[----:B------:R-:W-:Y:S05]  /*264b0*/  @!P0 BRA `(.L_x_565) ;  /* 0x0000000000408947 */ /* 0x000fea0003800000 */
[----:B------:R-:W-:Y:S01]  /*264c0*/  MOV R2, 0x0 ;  /* 0x0000000000027802 */ /* 0x000fe20000000f00 */
[----:B------:R-:W-:Y:S01]  /*264d0*/  ULDC.64 UR4, c[0x4][0x70] ;  /* 0x01001c0000047ab9 */ /* 0x000fe20000000a00 */
[----:B------:R-:W-:Y:S01]  /*264e0*/  ULDC.64 UR6, c[0x4][0x78] ;  /* 0x01001e0000067ab9 */ /* 0x000fe20000000a00 */
[----:B------:R-:W-:Y:S01]  /*264f0*/  ULDC.64 UR8, c[0x4][0x8] ;  /* 0x0100020000087ab9 */ /* 0x000fe20000000a00 */
[----:B------:R-:W-:Y:S02]  /*26500*/  IMAD.U32 R4, RZ, RZ, UR4 ;  /* 0x00000004ff047e24 */ /* 0x000fe4000f8e00ff */
[----:B------:R-:W0:Y:S01]  /*26510*/  LDC.64 R2, c[0x4][R2] ;  /* 0x0100000002027b82 */ /* 0x000e220000000a00 */
[----:B------:R-:W-:Y:S02]  /*26520*/  IMAD.U32 R5, RZ, RZ, UR5 ;  /* 0x00000005ff057e24 */ /* 0x000fe4000f8e00ff */
[----:B------:R-:W-:Y:S02]  /*26530*/  IMAD.U32 R6, RZ, RZ, UR6 ;  /* 0x00000006ff067e24 */ /* 0x000fe4000f8e00ff */
[----:B------:R-:W-:-:S02]  /*26540*/  IMAD.U32 R7, RZ, RZ, UR7 ;  /* 0x00000007ff077e24 */ /* 0x000fc4000f8e00ff */
[----:B------:R-:W-:Y:S02]  /*26550*/  IMAD.U32 R10, RZ, RZ, UR8 ;  /* 0x00000008ff0a7e24 */ /* 0x000fe4000f8e00ff */
[----:B------:R-:W-:Y:S02]  /*26560*/  IMAD.U32 R11, RZ, RZ, UR9 ;  /* 0x00000009ff0b7e24 */ /* 0x000fe4000f8e00ff */
[----:B------:R-:W-:Y:S02]  /*26570*/  IMAD.MOV.U32 R8, RZ, RZ, 0x70 ;  /* 0x00000070ff087424 */ /* 0x000fe400078e00ff */
[----:B------:R-:W-:Y:S02]  /*26580*/  IMAD.MOV.U32 R12, RZ, RZ, 0x1 ;  /* 0x00000001ff0c7424 */ /* 0x000fe400078e00ff */
[----:B------:R-:W-:-:S07]  /*26590*/  IMAD.MOV.U32 R13, RZ, RZ, RZ ;  /* 0x000000ffff0d7224 */ /* 0x000fce00078e00ff */
[----:B------:R-:W-:-:S07]  /*265a0*/  LEPC R20, `(.L_x_565) ;  /* 0x000000001014794e */ /* 0x000fce0000000000 */
[----:B0-----:R-:W-:Y:S05]  /*265b0*/  CALL.ABS.NOINC R2 ;  /* 0x0000000002007343 */ /* 0x001fea0003c00000 */
.L_x_565:
        /* <DEDUP_REMOVED lines=19> */
.L_x_566:
[----:B------:R-:W0:Y:S02]  /*266f0*/  LDC R0, c[0x0][0x28c] ;  /* 0x0000a300ff007b82 */ /* 0x000e240000000800 */
[----:B0-----:R-:W-:-:S13]  /*26700*/  ISETP.GE.AND P0, PT, R0, 0x1, PT ;  /* 0x000000010000780c */ /* 0x001fda0003f06270 */
[----:B------:R-:W-:Y:S05]  /*26710*/  @!P0 BRA `(.L_x_564) ;  /* 0x0000000000f88947 */ /* 0x000fea0003800000 */
[----:B------:R-:W2:Y:S04]  /*26720*/  LDL.LU R3, [R1+0x4] ;  /* 0x0000040001037983 */ /* 0x000ea80000300800 */
[----:B------:R-:W3:Y:S01]  /*26730*/  LDL.LU R2, [R1] ;  /* 0x0000000001027983 */ /* 0x000ee20000300800 */
[----:B------:R-:W-:Y:S02]  /*26740*/  IMAD.MOV.U32 R9, RZ, RZ, RZ ;  /* 0x000000ffff097224 */ /* 0x000fe400078e00ff */
[----:B------:R-:W-:Y:S01]  /*26750*/  IMAD.U32 R7, RZ, RZ, UR46 ;  /* 0x0000002eff077e24 */ /* 0x000fe2000f8e00ff */
[----:B------:R0:W5:Y:S01]  /*26760*/  LDL R4, [R1+0x8] ;  /* 0x0000080001047983 */ /* 0x0001620000100800 */
[----:B--2---:R-:W-:Y:S02]  /*26770*/  IMAD.SHL.U32 R0, R3, 0x100, RZ ;  /* 0x0000010003007824 */ /* 0x004fe400078e00ff */
[----:B------:R-:W-:-:S02]  /*26780*/  IMAD.MOV.U32 R3, RZ, RZ, R18 ;  /* 0x000000ffff037224 */ /* 0x000fc400078e0012 */
[----:B---3--:R-:W-:Y:S02]  /*26790*/  IMAD.SHL.U32 R2, R2, 0x100, RZ ;  /* 0x0000010002027824 */ /* 0x008fe400078e00ff */
[----:B0-----:R-:W-:-:S07]  /*267a0*/  VIADD R10, R0, 0x80 ;  /* 0x00000080000a7836 */ /* 0x001fce0000000000 */
.L_x_570:
[----:B------:R-:W0:Y:S01]  /*267b0*/  S2R R5, SR_TID.X ;  /* 0x0000000000057919 */ /* 0x000e220000002100 */
[----:B-----5:R-:W-:Y:S01]  /*267c0*/  IMAD R8, R4, 0x8, R19 ;  /* 0x0000000804087824 */ /* 0x020fe200078e0213 */
[----:B0-----:R-:W-:Y:S02]  /*267d0*/  LOP3.LUT P1, RZ, R5, 0x7f, RZ, 0xc0, !PT ;  /* 0x0000007f05ff7812 */ /* 0x001fe4000782c0ff */
[----:B------:R-:W-:-:S04]  /*267e0*/  SHF.L.U32 R5, R3, 0x1f, RZ ;  /* 0x0000001f03057819 */ /* 0x000fc800000006ff */
[----:B------:R-:W0:Y:S07]  /*267f0*/  SYNCS.PHASECHK.TRANS64.TRYWAIT P0, [R8+URZ+0x18], R5 ;  /* 0x00001805080075a7 */ /* 0x000e2e000800017f */
[----:B------:R-:W1:Y:S01]  /*26800*/  @!P1 LDC R6, c[0x0][0x500] ;  /* 0x00014000ff069b82 */ /* 0x000e620000000800 */
[----:B0-----:R-:W-:Y:S05]  /*26810*/  @!P0 BRA `(.L_x_567) ;  /* 0x0000000c00f48947 */ /* 0x001fea0003800000 */
.L_x_588:
[----:B------:R-:W2:Y:S01]  /*26820*/  S2R R11, SR_TID.X ;  /* 0x00000000000b7919 */ /* 0x000ea20000002100 */
[----:B------:R-:W-:-:S04]  /*26830*/  UPRMT UR4, UR41, 0x9910, URZ ;  /* 0x0000991029047896 */ /* 0x000fc8000800003f */
[----:B------:R-:W-:Y:S01]  /*26840*/  UISETP.NE.AND UP0, UPT, UR4, 0x2, UPT ;  /* 0x000000020400788c */ /* 0x000fe2000bf05270 */
[----:B--2---:R-:W-:-:S13]  /*26850*/  LOP3.LUT P0, RZ, R11, 0x7f, RZ, 0xc0, !PT ;  /* 0x0000007f0bff7812 */ /* 0x004fda000780c0ff */
[----:B-1----:R1:W-:Y:S01]  /*26860*/  @!P0 SYNCS.ARRIVE.TRANS64 RZ, [R8+URZ], R6 ;  /* 0x0000000608ff89a7 */ /* 0x0023e2000800003f */
[----:B------:R-:W-:-:S13]  /*26870*/  PLOP3.LUT P0, PT, PT, PT, UP0, 0x80, 0x0 ;  /* 0x000000000000781c */ /* 0x000fda0003f0f008 */
[----:B-1----:R-:W-:Y:S05]  /*26880*/  @P0 BRA `(.L_x_568) ;  /* 0x0000000000040947 */ /* 0x002fea0003800000 */
[----:B------:R-:W-:Y:S01]  /*26890*/  BPT.TRAP 0x1 ;  /* 0x000000040000795c */ /* 0x000fe20000300000 */
.L_x_568:
[----:B------:R-:W-:-:S13]  /*268a0*/  ISETP.NE.AND P0, PT, R17, RZ, PT ;  /* 0x000000ff1100720c */ /* 0x000fda0003f05270 */
[----:B------:R-:W-:Y:S05]  /*268b0*/  @P0 BRA `(.L_x_569) ;  /* 0x0000000000040947 */ /* 0x000fea0003800000 */
[----:B------:R-:W-:Y:S01]  /*268c0*/  BPT.TRAP 0x1 ;  /* 0x000000040000795c */ /* 0x000fe20000300000 */
.L_x_569:
[----:B0-----:R-:W-:Y:S01]  /*268d0*/  IMAD R5, R4, 0x8000, R19 ;  /* 0x0000800004057824 */ /* 0x001fe200078e0213 */
[----:B------:R-:W-:Y:S01]  /*268e0*/  R2UR UR25, R8 ;  /* 0x00000000081972ca */ /* 0x000fe200000e0000 */
[----:B------:R-:W-:Y:S01]  /*268f0*/  VIADD R7, R7, 0xffffffff ;  /* 0xffffffff07077836 */ /* 0x000fe20000000000 */
[----:B------:R-:W-:Y:S01]  /*26900*/  R2UR UR27, R9 ;  /* 0x00000000091b72ca */ /* 0x000fe200000e0000 */
[----:B------:R-:W-:Y:S01]  /*26910*/  UIADD3 UR4, UP0, UR36, 0xf0, URZ ;  /* 0x000000f024047890 */ /* 0x000fe2000ff1e03f */
[----:B------:R-:W-:Y:S01]  /*26920*/  R2UR UR8, R5 ;  /* 0x00000000050872ca */ /* 0x000fe200000e0000 */
[----:B------:R-:W-:Y:S01]  /*26930*/  UIADD3 UR14, UP1, UR36, 0x1f0, URZ ;  /* 0x000001f0240e7890 */ /* 0x000fe2000ff3e03f */
[----:B------:R-:W-:Y:S01]  /*26940*/  R2UR UR28, R16 ;  /* 0x00000000101c72ca */ /* 0x000fe200000e0000 */
[----:B------:R-:W-:Y:S01]  /*26950*/  UIADD3.X UR5, URZ, UR37, URZ, UP0, !UPT ;  /* 0x000000253f057290 */ /* 0x000fe200087fe43f */
[----:B------:R-:W-:Y:S01]  /*26960*/  R2UR UR26, R0 ;  /* 0x00000000001a72ca */ /* 0x000fe200000e0000 */
[----:B------:R-:W-:Y:S01]  /*26970*/  VIADD R4, R4, 0x1 ;  /* 0x0000000104047836 */ /* 0x000fe20000000000 */
[----:B------:R-:W-:Y:S01]  /*26980*/  R2UR UR18, R10 ;  /* 0x000000000a1272ca */ /* 0x000fe200000e0000 */
[----:B------:R-:W-:Y:S01]  /*26990*/  UIADD3.X UR15, URZ, UR37, URZ, UP1, !UPT ;  /* 0x000000253f0f7290 */ /* 0x000fe20008ffe43f */
[----:B------:R-:W-:Y:S01]  /*269a0*/  R2UR UR11, R2 ;  /* 0x00000000020b72ca */ /* 0x000fe200000e0000 */
[----:B------:R-:W-:Y:S01]  /*269b0*/  UMOV UR6, 0x0 ;  /* 0x0000000000067882 */ /* 0x000fe20000000000 */
[----:B------:R-:W-:Y:S01]  /*269c0*/  ISETP.GT.AND P1, PT, R7, 0x1, PT ;  /* 0x000000010700780c */ /* 0x000fe20003f24270 */
[----:B------:R-:W-:Y:S01]  /*269d0*/  UMOV UR7, 0x10000000 ;  /* 0x1000000000077882 */ /* 0x000fe20000000000 */
[C---:B------:R-:W-:Y:S01]  /*269e0*/  ISETP.NE.AND P0, PT, R4.reuse, 0x3, PT ;  /* 0x000000030400780c */ /* 0x040fe20003f05270 */
[----:B------:R-:W-:Y:S01]  /*269f0*/  UIADD3 UR24, UR8, 0x800, URZ ;  /* 0x0000080008187890 */ /* 0x000fe2000fffe03f */
[----:B------:R-:W-:Y:S01]  /*26a00*/  VIADD R9, R9, 0x80 ;  /* 0x0000008009097836 */ /* 0x000fe20000000000 */
[----:B------:R-:W-:Y:S01]  /*26a10*/  UIADD3 UR16, UR8, 0x4800, URZ ;  /* 0x0000480008107890 */ /* 0x000fe2000fffe03f */
[----:B------:R-:W-:Y:S01]  /*26a20*/  SEL R6, RZ, 0x1, P0 ;  /* 0x00000001ff067807 */ /* 0x000fe20000000000 */
[----:B------:R-:W-:Y:S01]  /*26a30*/  UIADD3 UR8, UR8, 0x18800, URZ ;  /* 0x0001880008087890 */ /* 0x000fe2000fffe03f */
[----:B------:R-:W-:Y:S01]  /*26a40*/  SEL R4, R4, RZ, P0 ;  /* 0x000000ff04047207 */ /* 0x000fe20000000000 */
[----:B------:R-:W-:Y:S01]  /*26a50*/  UMOV UR17, UR25 ;  /* 0x0000001900117c82 */ /* 0x000fe20008000000 */
[----:B------:R-:W-:Y:S01]  /*26a60*/  UMOV UR19, UR27 ;  /* 0x0000001b00137c82 */ /* 0x000fe20008000000 */
[----:B------:R-:W-:Y:S01]  /*26a70*/  UMOV UR20, UR28 ;  /* 0x0000001c00147c82 */ /* 0x000fe20008000000 */
[----:B------:R0:W-:Y:S01]  /*26a80*/  UTMALDG.3D [UR24], [UR4], desc[UR6] ;  /* 0x00000618040075b4 */ /* 0x0001e20008011000 */
[----:B------:R-:W-:Y:S01]  /*26a90*/  UMOV UR9, UR25 ;  /* 0x0000001900097c82 */ /* 0x000fe20008000000 */
[----:B------:R-:W-:Y:S01]  /*26aa0*/  UMOV UR10, UR27 ;  /* 0x0000001b000a7c82 */ /* 0x000fe20008000000 */
[----:B------:R-:W-:Y:S01]  /*26ab0*/  UMOV UR12, UR28 ;  /* 0x0000001c000c7c82 */ /* 0x000fe20008000000 */
[----:B------:R-:W-:Y:S01]  /*26ac0*/  LOP3.LUT R3, R3, R6, RZ, 0x3c, !PT ;  /* 0x0000000603037212 */ /* 0x000fe200078e3cff */
[----:B------:R0:W-:Y:S01]  /*26ad0*/  UTMALDG.3D [UR16], [UR4], desc[UR6] ;  /* 0x00000610040075b4 */ /* 0x0001e20008011000 */
[----:B------:R0:W-:Y:S02]  /*26ae0*/  UTMALDG.3D [UR8], [UR14], desc[UR6] ;  /* 0x000006080e0075b4 */ /* 0x0001e40008011000 */
[----:B0-----:R-:W-:Y:S05]  /*26af0*/  @P1 BRA `(.L_x_570) ;  /* 0xfffffffc002c1947 */ /* 0x001fea000383ffff */
.L_x_564:
[----:B------:R-:W-:Y:S05]  /*26b00*/  BSYNC B6 ;  /* 0x0000000000067941 */ /* 0x000fea0003800000 */
.L_x_563:
[----:B------:R-:W2:Y:S01]  /*26b10*/  LDL.LU R6, [R1+0xc] ;  /* 0x00000c0001067983 */ /* 0x000ea20000300800 */
[----:B------:R-:W-:Y:S01]  /*26b20*/  IMAD.U32 R2, RZ, RZ, UR44 ;  /* 0x0000002cff027e24 */ /* 0x000fe2000f8e00ff */
[----:B------:R-:W-:Y:S02]  /*26b30*/  ULDC.64 UR4, c[0x0][0x650] ;  /* 0x0001940000047ab9 */ /* 0x000fe40000000a00 */
[----:B------:R-:W3:Y:S04]  /*26b40*/  LDL.LU R5, [R1+0x8] ;  /* 0x0000080001057983 */ /* 0x000ee80000300800 */
[----:B------:R-:W4:Y:S04]  /*26b50*/  LDL.LU R12, [R1+0x200] ;  /* 0x00020000010c7983 */ /* 0x000f280000300800 */
[----:B------:R-:W5:Y:S01]  /*26b60*/  LDL.LU R11, [R1+0x204] ;  /* 0x00020400010b7983 */ /* 0x000f620000300800 */
[----:B------:R-:W-:Y:S01]  /*26b70*/  IMAD.MOV.U32 R4, RZ, RZ, -0x1 ;  /* 0xffffffffff047424 */ /* 0x000fe200078e00ff */
[----:B------:R-:W-:Y:S01]  /*26b80*/  UISETP.GE.U32.AND UP0, UPT, UR44, 0x3, UPT ;  /* 0x000000032c00788c */ /* 0x000fe2000bf06070 */
[----:B------:R-:W-:Y:S01]  /*26b90*/  BSSY B0, `(.L_x_571) ;  /* 0x000007a000007945 */ /* 0x000fe20003800000 */
[----:B------:R-:W-:-:S04]  /*26ba0*/  IMAD.MOV.U32 R16, RZ, RZ, -0x1 ;  /* 0xffffffffff107424 */ /* 0x000fc800078e00ff */
[----:B------:R-:W-:Y:S02]  /*26bb0*/  PLOP3.LUT P1, PT, PT, PT, UP0, 0x80, 0x0 ;  /* 0x000000000000781c */ /* 0x000fe40003f2f008 */
[----:B--2---:R-:W-:-:S13]  /*26bc0*/  LOP3.LUT P0, RZ, R6, 0xff, RZ, 0xc0, !PT ;  /* 0x000000ff06ff7812 */ /* 0x004fda000780c0ff */
[----:B------:R-:W0:Y:S01]  /*26bd0*/  @P0 S2R R3, SR_CgaCtaId ;  /* 0x0000000000030919 */ /* 0x000e220000008800 */
[----:B------:R-:W-:-:S04]  /*26be0*/  @P0 MOV R0, 0x400 ;  /* 0x0000040000000802 */ /* 0x000fc80000000f00 */
[----:B0-----:R-:W-:-:S04]  /*26bf0*/  @P0 LEA R0, R3, R0, 0x18 ;  /* 0x0000000003000211 */ /* 0x001fc800078ec0ff */
[----:B------:R3:W-:Y:S02]  /*26c00*/  @P0 SYNCS.ARRIVE.TRANS64.A1T0 RZ, [R0+URZ+0x48], RZ ;  /* 0x000048ff00ff09a7 */ /* 0x0007e4000810003f */
[----:B---3--:R-:W-:-:S05]  /*26c10*/  VIADD R0, R5, UR44 ;  /* 0x0000002c05007c36 */ /* 0x008fca0008000000 */
[----:B------:R-:W-:-:S04]  /*26c20*/  ISETP.GT.U32.AND P0, PT, R0, 0x2, PT ;  /* 0x000000020000780c */ /* 0x000fc80003f04070 */
[----:B------:R-:W-:Y:S01]  /*26c30*/  ISETP.LT.U32.AND P0, PT, R2, 0x3, P0 ;  /* 0x000000030200780c */ /* 0x000fe20000701070 */
[----:B------:R-:W-:-:S05]  /*26c40*/  IMAD.WIDE.U32 R2, R0, -0x55555555, RZ ;  /* 0xaaaaaaab00027825 */ /* 0x000fca00078e00ff */
[----:B------:R-:W-:Y:S02]  /*26c50*/  SHF.R.U32.HI R5, RZ, 0x1, R3 ;  /* 0x00000001ff057819 */ /* 0x000fe40000011603 */
[----:B------:R-:W-:Y:S02]  /*26c60*/  SEL R3, RZ, 0x1, !P0 ;  /* 0x00000001ff037807 */ /* 0x000fe40004000000 */
[----:B-----5:R-:W-:Y:S02]  /*26c70*/  IADD3 R11, P0, R11, UR48, RZ ;  /* 0x000000300b0b7c10 */ /* 0x020fe4000ff1e0ff */
[----:B------:R-:W-:Y:S01]  /*26c80*/  LOP3.LUT R18, R18, R3, RZ, 0x3c, !PT ;  /* 0x0000000312127212 */ /* 0x000fe200078e3cff */
[----:B------:R-:W-:Y:S01]  /*26c90*/  IMAD R3, R5, -0x3, R0 ;  /* 0xfffffffd05037824 */ /* 0x000fe200078e0200 */
[----:B----4-:R-:W-:Y:S01]  /*26ca0*/  IADD3.X R12, R12, UR45, RZ, P0, !PT ;  /* 0x0000002d0c0c7c10 */ /* 0x010fe200087fe4ff */
[----:B------:R-:W-:Y:S01]  /*26cb0*/  STL [R1+0x204], R11 ;  /* 0x0002040b01007387 */ /* 0x000fe20000100800 */
[----:B------:R-:W-:-:S02]  /*26cc0*/  PRMT R2, RZ, 0x7610, R2 ;  /* 0x00007610ff027816 */ /* 0x000fc40000000002 */
[----:B------:R-:W-:Y:S01]  /*26cd0*/  ISETP.GE.U32.AND P0, PT, R11, UR4, PT ;  /* 0x000000040b007c0c */ /* 0x000fe2000bf06070 */
[----:B------:R-:W-:Y:S01]  /*26ce0*/  STL [R1+0x200], R12 ;  /* 0x0002000c01007387 */ /* 0x000fe20000100800 */
[----:B------:R-:W-:Y:S02]  /*26cf0*/  @P1 LOP3.LUT R18, R18, 0x1, R5, 0x78, !PT ;  /* 0x0000000112121812 */ /* 0x000fe400078e7805 */
[----:B------:R-:W-:Y:S01]  /*26d00*/  ISETP.GE.U32.AND.EX P0, PT, R12, UR5, PT, P0 ;  /* 0x000000050c007c0c */ /* 0x000fe2000bf06100 */
[----:B------:R0:W-:Y:S01]  /*26d10*/  STL [R1+0x8], R3 ;  /* 0x0000080301007387 */ /* 0x0001e20000100800 */
[----:B------:R-:W-:-:S03]  /*26d20*/  PRMT R0, RZ, 0x7610, R0 ;  /* 0x00007610ff007816 */ /* 0x000fc60000000000 */
[----:B------:R1:W-:Y:S01]  /*26d30*/  STL [R1+0x4], R4 ;  /* 0x0000040401007387 */ /* 0x0003e20000100800 */
[----:B0-----:R-:W-:-:S05]  /*26d40*/  IMAD.MOV.U32 R3, RZ, RZ, -0x1 ;  /* 0xffffffffff037424 */ /* 0x001fca00078e00ff */
[----:B------:R1:W-:Y:S04]  /*26d50*/  STL [R1], R3 ;  /* 0x0000000301007387 */ /* 0x0003e80000100800 */
[----:B------:R1:W-:Y:S01]  /*26d60*/  STL.S16 [R1+0xc], R2 ;  /* 0x00000c0201007387 */ /* 0x0003e20000100600 */
[----:B------:R-:W-:Y:S05]  /*26d70*/  @P0 BRA `(.L_x_572) ;  /* 0x00000004006c0947 */ /* 0x000fea0003800000 */
[----:B------:R-:W0:Y:S01]  /*26d80*/  S2R R0, SR_CTAID.X ;  /* 0x0000000000007919 */ /* 0x000e220000002500 */
[----:B------:R-:W-:Y:S01]  /*26d90*/  ULDC UR4, c[0x0][0x150] ;  /* 0x0000540000047ab9 */ /* 0x000fe20000000800 */
[----:B-1----:R-:W1:Y:S01]  /*26da0*/  LDC R3, c[0x0][0x144] ;  /* 0x00005100ff037b82 */ /* 0x002e620000000800 */
[----:B------:R-:W-:Y:S01]  /*26db0*/  UISETP.NE.AND UP0, UPT, UR42, URZ, UPT ;  /* 0x0000003f2a00728c */ /* 0x000fe2000bf05270 */
[----:B------:R-:W2:Y:S01]  /*26dc0*/  S2R R5, SR_CTAID.Y ;  /* 0x0000000000057919 */ /* 0x000ea20000002600 */
[----:B------:R-:W-:-:S04]  /*26dd0*/  ULDC UR7, c[0x0][0x630] ;  /* 0x00018c0000077ab9 */ /* 0x000fc80000000800 */
[----:B------:R-:W-:Y:S01]  /*26de0*/  PLOP3.LUT P0, PT, PT, PT, UP0, 0x80, 0x0 ;  /* 0x000000000000781c */ /* 0x000fe20003f0f008 */
[----:B------:R-:W3:Y:S01]  /*26df0*/  LDC R8, c[0x0][0x148] ;  /* 0x00005200ff087b82 */ /* 0x000ee20000000800 */
[----:B0-----:R-:W-:Y:S02]  /*26e00*/  I2FP.F32.U32 R2, R0 ;  /* 0x0000000000027245 */ /* 0x001fe40000201000 */
[----:B--2---:R-:W-:-:S03]  /*26e10*/  I2FP.F32.U32 R4, R5 ;  /* 0x0000000500047245 */ /* 0x004fc60000201000 */
[----:B------:R-:W-:Y:S01]  /*26e20*/  FMUL R2, R2, UR4 ;  /* 0x0000000402027c20 */ /* 0x000fe20008400000 */
[----:B------:R-:W-:Y:S02]  /*26e30*/  ULDC UR4, c[0x0][0x154] ;  /* 0x0000550000047ab9 */ /* 0x000fe40000000800 */
[----:B------:R-:W-:Y:S01]  /*26e40*/  FMUL R6, R4, UR4 ;  /* 0x0000000404067c20 */ /* 0x000fe20008400000 */
[----:B------:R-:W-:Y:S02]  /*26e50*/  ULDC.64 UR4, c[0x0][0x628] ;  /* 0x00018a0000047ab9 */ /* 0x000fe40000000a00 */
[----:B------:R-:W0:Y:S08]  /*26e60*/  F2I.U32.TRUNC.NTZ R2, R2 ;  /* 0x0000000200027305 */ /* 0x000e30000020f000 */
[----:B------:R-:W2:Y:S01]  /*26e70*/  F2I.U32.TRUNC.NTZ R6, R6 ;  /* 0x0000000600067305 */ /* 0x000ea2000020f000 */
[----:B0-----:R-:W-:-:S02]  /*26e80*/  IMAD.MOV R4, RZ, RZ, -R2 ;  /* 0x000000ffff047224 */ /* 0x001fc400078e0a02 */
[----:B------:R-:W-:Y:S02]  /*26e90*/  IMAD.MOV.U32 R2, RZ, RZ, R11 ;  /* 0x000000ffff027224 */ /* 0x000fe400078e000b */
[----:B-1----:R-:W-:Y:S02]  /*26ea0*/  IMAD R0, R3, R4, R0 ;  /* 0x0000000403007224 */ /* 0x002fe400078e0200 */
[----:B--2---:R-:W-:-:S04]  /*26eb0*/  IMAD.MOV R3, RZ, RZ, -R6 ;  /* 0x000000ffff037224 */ /* 0x004fc800078e0a06 */
[----:B---3--:R-:W-:Y:S01]  /*26ec0*/  @P0 IMAD R0, R8, R3, R5 ;  /* 0x0000000308000224 */ /* 0x008fe200078e0205 */
[----:B------:R-:W-:Y:S01]  /*26ed0*/  ISETP.NE.U32.AND P0, PT, RZ, UR4, PT ;  /* 0x00000004ff007c0c */ /* 0x000fe2000bf05070 */
[----:B------:R-:W-:-:S03]  /*26ee0*/  IMAD.MOV.U32 R3, RZ, RZ, R12 ;  /* 0x000000ffff037224 */ /* 0x000fc600078e000c */
[----:B------:R-:W-:-:S13]  /*26ef0*/  ISETP.NE.AND.EX P0, PT, RZ, UR5, PT, P0 ;  /* 0x00000005ff007c0c */ /* 0x000fda000bf05300 */
[----:B------:R-:W-:Y:S05]  /*26f00*/  @!P0 BRA `(.L_x_573) ;  /* 0x0000000000288947 */ /* 0x000fea0003800000 */
[----:B------:R-:W-:Y:S02]  /*26f10*/  ULDC UR6, c[0x0][0x634] ;  /* 0x00018d0000067ab9 */ /* 0x000fe40000000800 */
[----:B------:R-:W-:-:S05]  /*26f20*/  IADD3 R3, P0, R11, UR6, RZ ;  /* 0x000000060b037c10 */ /* 0x000fca000ff1e0ff */
[----:B------:R-:W-:-:S04]  /*26f30*/  IMAD.X R7, RZ, RZ, R12, P0 ;  /* 0x000000ffff077224 */ /* 0x000fc800000e060c */
[----:B------:R-:W-:-:S04]  /*26f40*/  IMAD.WIDE.U32 R4, R7, UR4, RZ ;  /* 0x0000000407047c25 */ /* 0x000fc8000f8e00ff */
[----:B------:R-:W-:-:S04]  /*26f50*/  IMAD.WIDE.U32 R4, P0, R3, UR5, R4 ;  /* 0x0000000503047c25 */ /* 0x000fc8000f800004 */
[----:B------:R-:W-:-:S04]  /*26f60*/  IMAD.WIDE.U32 R2, R3, UR4, RZ ;  /* 0x0000000403027c25 */ /* 0x000fc8000f8e00ff */
[----:B------:R-:W-:Y:S01]  /*26f70*/  IMAD.MOV.U32 R2, RZ, RZ, R5 ;  /* 0x000000ffff027224 */ /* 0x000fe200078e0005 */
[----:B------:R-:W-:Y:S01]  /*26f80*/  IADD3 RZ, P1, R3, R4, RZ ;  /* 0x0000000403ff7210 */ /* 0x000fe20007f3e0ff */
[----:B------:R-:W-:-:S04]  /*26f90*/  IMAD.X R3, RZ, RZ, RZ, P0 ;  /* 0x000000ffff037224 */ /* 0x000fc800000e06ff */
[----:B------:R-:W-:-:S08]  /*26fa0*/  IMAD.WIDE.U32.X R2, R7, UR5, R2, P1 ;  /* 0x0000000507027c25 */ /* 0x000fd000088e0402 */
.L_x_573:
[--C-:B------:R-:W-:Y:S01]  /*26fb0*/  SHF.R.U64 R16, R2, UR7, R3.reuse ;  /* 0x0000000702107c19 */ /* 0x100fe20008001203 */
[----:B------:R-:W-:Y:S01]  /*26fc0*/  ULDC.64 UR4, c[0x0][0x620] ;  /* 0x0001880000047ab9 */ /* 0x000fe20000000a00 */
[----:B------:R-:W-:Y:S01]  /*26fd0*/  SHF.R.U32.HI R2, RZ, UR7, R3 ;  /* 0x00000007ff027c19 */ /* 0x000fe20008011603 */
[----:B------:R-:W-:Y:S01]  /*26fe0*/  IMAD.MOV.U32 R3, RZ, RZ, R12 ;  /* 0x000000ffff037224 */ /* 0x000fe200078e000c */
[----:B------:R-:W-:Y:S01]  /*26ff0*/  IADD3 R7, P0, RZ, -R16, RZ ;  /* 0x80000010ff077210 */ /* 0x000fe20007f1e0ff */
[----:B------:R-:W-:-:S04]  /*27000*/  ULDC.64 UR6, c[0x0][0x640] ;  /* 0x0001900000067ab9 */ /* 0x000fc80000000a00 */
[----:B------:R-:W-:Y:S01]  /*27010*/  IMAD.X R2, RZ, RZ, ~R2, P0 ;  /* 0x000000ffff027224 */ /* 0x000fe200000e0e02 */
[----:B------:R-:W-:-:S03]  /*27020*/  ISETP.NE.U32.AND P0, PT, RZ, UR6, PT ;  /* 0x00000006ff007c0c */ /* 0x000fc6000bf05070 */
[----:B------:R-:W-:Y:S01]  /*27030*/  IMAD R2, R2, UR4, RZ ;  /* 0x0000000402027c24 */ /* 0x000fe2000f8e02ff */
[----:B------:R-:W-:-:S03]  /*27040*/  ISETP.NE.AND.EX P0, PT, RZ, UR7, PT, P0 ;  /* 0x00000007ff007c0c */ /* 0x000fc6000bf05300 */
[----:B------:R-:W-:Y:S02]  /*27050*/  IMAD R5, R7, UR5, R2 ;  /* 0x0000000507057c24 */ /* 0x000fe4000f8e0202 */
[----:B------:R-:W-:-:S04]  /*27060*/  IMAD.MOV.U32 R2, RZ, RZ, R11 ;  /* 0x000000ffff027224 */ /* 0x000fc800078e000b */
[----:B------:R-:W-:Y:S01]  /*27070*/  IMAD.WIDE.U32 R2, R7, UR4, R2 ;  /* 0x0000000407027c25 */ /* 0x000fe2000f8e0002 */
[----:B------:R-:W-:-:S03]  /*27080*/  ULDC UR4, c[0x0][0x618] ;  /* 0x0001860000047ab9 */ /* 0x000fc60000000800 */
[----:B------:R-:W-:-:S05]  /*27090*/  IMAD.IADD R3, R3, 0x1, R5 ;  /* 0x0000000103037824 */ /* 0x000fca00078e0205 */
[--C-:B------:R-:W-:Y:S02]  /*270a0*/  SHF.R.U64 R6, R2, UR4, R3.reuse ;  /* 0x0000000402067c19 */ /* 0x100fe40008001203 */
[----:B------:R-:W-:Y:S01]  /*270b0*/  SHF.R.U32.HI R3, RZ, UR4, R3 ;  /* 0x00000004ff037c19 */ /* 0x000fe20008011603 */
[----:B------:R-:W-:-:S03]  /*270c0*/  ULDC UR4, c[0x0][0x608] ;  /* 0x0001820000047ab9 */ /* 0x000fc60000000800 */
[--C-:B------:R-:W-:Y:S02]  /*270d0*/  SHF.R.U64 R7, R6, UR4, R3.reuse ;  /* 0x0000000406077c19 */ /* 0x100fe40008001203 */
[----:B------:R-:W-:Y:S01]  /*270e0*/  SHF.R.U32.HI R2, RZ, UR4, R3 ;  /* 0x00000004ff027c19 */ /* 0x000fe20008011603 */
[----:B------:R-:W-:-:S03]  /*270f0*/  ULDC UR4, c[0x0][0x658] ;  /* 0x0001960000047ab9 */ /* 0x000fc60000000800 */
[--C-:B------:R-:W-:Y:S02]  /*27100*/  SHF.R.U64 R8, R7, UR4, R2.reuse ;  /* 0x0000000407087c19 */ /* 0x100fe40008001202 */
[----:B------:R-:W-:-:S03]  /*27110*/  SHF.R.U32.HI R9, RZ, UR4, R2 ;  /* 0x00000004ff097c19 */ /* 0x000fc60008011602 */
[----:B------:R-:W-:Y:S02]  /*27120*/  IMAD.MOV.U32 R2, RZ, RZ, R8 ;  /* 0x000000ffff027224 */ /* 0x000fe400078e0008 */
[----:B------:R-:W-:Y:S01]  /*27130*/  IMAD.MOV.U32 R3, RZ, RZ, R9 ;  /* 0x000000ffff037224 */ /* 0x000fe200078e0009 */
[----:B------:R-:W-:Y:S06]  /*27140*/  @!P0 BRA `(.L_x_574) ;  /* 0x0000000000288947 */ /* 0x000fec0003800000 */
        /* <DEDUP_REMOVED lines=10> */
.L_x_574:
[----:B------:R-:W-:Y:S01]  /*271f0*/  ULDC UR4, c[0x0][0x648] ;  /* 0x0001920000047ab9 */ /* 0x000fe20000000800 */
[----:B------:R-:W-:Y:S01]  /*27200*/  LOP3.LUT R7, R7, UR38, RZ, 0xc0, !PT ;  /* 0x0000002607077c12 */ /* 0x000fe2000f8ec0ff */
[----:B------:R-:W-:Y:S01]  /*27210*/  UISETP.NE.AND UP0, UPT, UR42, URZ, UPT ;  /* 0x0000003f2a00728c */ /* 0x000fe2000bf05270 */
[----:B------:R-:W-:Y:S01]  /*27220*/  SHF.R.U64 R2, R2, UR4, R3 ;  /* 0x0000000402027c19 */ /* 0x000fe20008001203 */
[----:B------:R-:W-:-:S04]  /*27230*/  ULDC UR4, c[0x0][0x638] ;  /* 0x00018e0000047ab9 */ /* 0x000fc80000000800 */
[----:B------:R-:W-:Y:S01]  /*27240*/  IMAD.MOV R3, RZ, RZ, -R2 ;  /* 0x000000ffff037224 */ /* 0x000fe200078e0a02 */
[----:B------:R-:W-:Y:S01]  /*27250*/  PLOP3.LUT P0, PT, PT, PT, UP0, 0x40, 0x0 ;  /* 0x000000000000781c */ /* 0x000fe20003f0e808 */
[----:B------:R-:W-:Y:S01]  /*27260*/  IMAD R7, R2, UR39, R7 ;  /* 0x0000002702077c24 */ /* 0x000fe2000f8e0207 */
[----:B------:R-:W-:Y:S01]  /*27270*/  PLOP3.LUT P1, PT, PT, PT, UP0, 0x40, 0x0 ;  /* 0x000000000000781c */ /* 0x000fe20003f2e808 */
[----:B------:R-:W-:Y:S01]  /*27280*/  IMAD R8, R3, UR4, R8 ;  /* 0x0000000403087c24 */ /* 0x000fe2000f8e0208 */
[----:B------:R-:W-:Y:S01]  /*27290*/  ULDC UR4, c[0x0][0x610] ;  /* 0x0001840000047ab9 */ /* 0x000fe20000000800 */
[----:B------:R-:W-:Y:S01]  /*272a0*/  LOP3.LUT R3, R6, UR40, RZ, 0xc0, !PT ;  /* 0x0000002806037c12 */ /* 0x000fe2000f8ec0ff */
[----:B------:R-:W-:Y:S01]  /*272b0*/  IMAD R0, R7, UR4, R0 ;  /* 0x0000000407007c24 */ /* 0x000fe2000f8e0200 */
[----:B------:R-:W-:-:S03]  /*272c0*/  ULDC UR4, c[0x0][0x600] ;  /* 0x0001800000047ab9 */ /* 0x000fc60000000800 */
[----:B------:R-:W-:-:S05]  /*272d0*/  IMAD R3, R8, UR4, R3 ;  /* 0x0000000408037c24 */ /* 0x000fca000f8e0203 */
[----:B------:R-:W-:Y:S02]  /*272e0*/  SEL R4, R3, R0, P0 ;  /* 0x0000000003047207 */ /* 0x000fe40000000000 */
[----:B------:R-:W-:Y:S01]  /*272f0*/  SEL R2, R0, R3, P1 ;  /* 0x0000000300027207 */ /* 0x000fe20000800000 */
[----:B------:R-:W-:Y:S02]  /*27300*/  IMAD.MOV.U32 R0, RZ, RZ, 0x1 ;  /* 0x00000001ff007424 */ /* 0x000fe400078e00ff */
[----:B------:R0:W-:Y:S04]  /*27310*/  STL [R1], R4 ;  /* 0x0000000401007387 */ /* 0x0001e80000100800 */
[----:B------:R0:W-:Y:S02]  /*27320*/  STL [R1+0x4], R2 ;  /* 0x0000040201007387 */ /* 0x0001e40000100800 */
.L_x_572:
[----:B------:R-:W-:Y:S05]  /*27330*/  BSYNC B0 ;  /* 0x0000000000007941 */ /* 0x000fea0003800000 */
.L_x_571:
[----:B------:R-:W-:-:S13]  /*27340*/  LOP3.LUT P0, RZ, R0, 0xff, RZ, 0xc0, !PT ;  /* 0x000000ff00ff7812 */ /* 0x000fda000780c0ff */
[----:B------:R-:W-:Y:S05]  /*27350*/  @P0 BRA `(.L_x_575) ;  /* 0xfffffff0002c0947 */ /* 0x000fea000383ffff */
[----:B------:R-:W-:Y:S05]  /*27360*/  BSYNC B7 ;  /* 0x0000000000077941 */ /* 0x000fea0003800000 */
.L_x_561:
[----:B------:R-:W-:-:S03]  /*27370*/  UMOV UR4, 0xffffffff ;  /* 0xffffffff00047882 */ /* 0x000fc60000000000 */
[----:B------:R-:W-:Y:S05]  /*27380*/  BRA.DIV UR4, `(.L_x_576) ;  /* 0x00000006042c7947 */ /* 0x000fea000b800000 */
[----:B------:R-:W-:-:S13]  /*27390*/  ELECT P6, URZ, PT ;  /* 0x00000000003f782f */ /* 0x000fda00038c0000 */
.L_x_591:
[----:B------:R-:W-:Y:S04]  /*273a0*/  BSSY B0, `(.L_x_577) ;  /* 0x0000025000007945 */ /* 0x000fe80003800000 */
[----:B------:R-:W-:Y:S05]  /*273b0*/  @!P6 BRA `(.L_x_578) ;  /* 0x00000000008ce947 */ /* 0x000fea0003800000 */
[----:B------:R-:W-:-:S04]  /*273c0*/  ULOP3.LUT UR4, UR43, 0x2, URZ, 0xfc, !UPT ;  /* 0x000000022b047892 */ /* 0x000fc8000f8efc3f */
[----:B------:R-:W-:-:S06]  /*273d0*/  UISETP.NE.AND UP0, UPT, UR4, 0x3, UPT ;  /* 0x000000030400788c */ /* 0x000fcc000bf05270 */
[----:B------:R-:W-:-:S13]  /*273e0*/  PLOP3.LUT P0, PT, PT, PT, UP0, 0x80, 0x0 ;  /* 0x000000000000781c */ /* 0x000fda0003f0f008 */
[----:B------:R-:W-:Y:S05]  /*273f0*/  @!P0 BRA `(.L_x_579) ;  /* 0x0000000000048947 */ /* 0x000fea0003800000 */
[----:B------:R-:W-:Y:S01]  /*27400*/  BPT.TRAP 0x1 ;  /* 0x000000040000795c */ /* 0x000fe20000300000 */
.L_x_579:
[----:B01----:R-:W2:Y:S01]  /*27410*/  LDL R4, [R1+0x8] ;  /* 0x0000080001047983 */ /* 0x003ea20000100800 */
[----:B------:R-:W-:Y:S02]  /*27420*/  MOV R0, 0x400 ;  /* 0x0000040000007802 */ /* 0x000fe40000000f00 */
[----:B------:R-:W-:Y:S01]  /*27430*/  SHF.L.U32 R2, R18, 0x1f, RZ ;  /* 0x0000001f12027819 */ /* 0x000fe200000006ff */
[----:B------:R-:W0:Y:S02]  /*27440*/  S2R R3, SR_CgaCtaId ;  /* 0x0000000000037919 */ /* 0x000e240000008800 */
[----:B0-----:R-:W-:-:S05]  /*27450*/  LEA R0, R3, R0, 0x18 ;  /* 0x0000000003007211 */ /* 0x001fca00078ec0ff */
[----:B------:R-:W-:-:S04]  /*27460*/  VIADD R0, R0, 0x18 ;  /* 0x0000001800007836 */ /* 0x000fc80000000000 */
[----:B--2---:R-:W-:-:S04]  /*27470*/  IMAD R3, R4, 0x8, R0 ;  /* 0x0000000804037824 */ /* 0x004fc800078e0200 */
[----:B------:R-:W0:Y:S02]  /*27480*/  SYNCS.PHASECHK.TRANS64.TRYWAIT P0, [R3+URZ], R2 ;  /* 0x00000002030075a7 */ /* 0x000e24000800017f */
[----:B0-----:R-:W-:Y:S05]  /*27490*/  @!P0 BRA `(.L_x_580) ;  /* 0x0000000400088947 */ /* 0x001fea0003800000 */
.L_x_592:
[----:B------:R-:W0:Y:S02]  /*274a0*/  LDL.LU R4, [R1+0x8] ;  /* 0x0000080001047983 */ /* 0x000e240000300800 */
[----:B0-----:R-:W-:-:S05]  /*274b0*/  VIADD R2, R4, 0x1 ;  /* 0x0000000104027836 */ /* 0x001fca0000000000 */
[----:B------:R-:W-:-:S04]  /*274c0*/  ISETP.NE.AND P0, PT, R2, 0x3, PT ;  /* 0x000000030200780c */ /* 0x000fc80003f05270 */
[----:B------:R-:W-:Y:S02]  /*274d0*/  SEL R3, RZ, 0x1, P0 ;  /* 0x00000001ff037807 */ /* 0x000fe40000000000 */
[----:B------:R-:W-:Y:S02]  /*274e0*/  SEL R5, R2, RZ, P0 ;  /* 0x000000ff02057207 */ /* 0x000fe40000000000 */
[----:B------:R-:W-:-:S03]  /*274f0*/  LOP3.LUT R7, R18, R3, RZ, 0x3c, !PT ;  /* 0x0000000312077212 */ /* 0x000fc600078e3cff */
[----:B------:R-:W-:Y:S01]  /*27500*/  IMAD R3, R5, 0x8, R0 ;  /* 0x0000000805037824 */ /* 0x000fe200078e0200 */
[----:B------:R-:W-:-:S04]  /*27510*/  SHF.L.U32 R2, R7, 0x1f, RZ ;  /* 0x0000001f07027819 */ /* 0x000fc800000006ff */
[----:B------:R-:W0:Y:S02]  /*27520*/  SYNCS.PHASECHK.TRANS64.TRYWAIT P0, [R3+URZ], R2 ;  /* 0x00000002030075a7 */ /* 0x000e24000800017f */
[----:B0-----:R-:W-:Y:S05]  /*27530*/  @!P0 BRA `(.L_x_581) ;  /* 0x0000000000f48947 */ /* 0x001fea0003800000 */
.L_x_593:
[----:B0-----:R-:W-:-:S05]  /*27540*/  VIADD R2, R5, 0x1 ;  /* 0x0000000105027836 */ /* 0x001fca0000000000 */
[----:B------:R-:W-:-:S04]  /*27550*/  ISETP.NE.AND P0, PT, R2, 0x3, PT ;  /* 0x000000030200780c */ /* 0x000fc80003f05270 */
[----:B------:R-:W-:Y:S02]  /*27560*/  SEL R4, RZ, 0x1, P0 ;  /* 0x00000001ff047807 */ /* 0x000fe40000000000 */
[----:B------:R-:W-:Y:S02]  /*27570*/  SEL R3, R2, RZ, P0 ;  /* 0x000000ff02037207 */ /* 0x000fe40000000000 */
[----:B------:R-:W-:-:S03]  /*27580*/  LOP3.LUT R4, R7, R4, RZ, 0x3c, !PT ;  /* 0x0000000407047212 */ /* 0x000fc600078e3cff */
[----:B------:R-:W-:Y:S01]  /*27590*/  IMAD R3, R3, 0x8, R0 ;  /* 0x0000000803037824 */ /* 0x000fe200078e0200 */
[----:B------:R-:W-:-:S07]  /*275a0*/  SHF.L.U32 R0, R4, 0x1f, RZ ;  /* 0x0000001f04007819 */ /* 0x000fce00000006ff */
.L_x_582:
[----:B0-----:R0:W1:Y:S02]  /*275b0*/  SYNCS.PHASECHK.TRANS64.TRYWAIT P0, [R3+URZ], R0 ;  /* 0x00000000030075a7 */ /* 0x001064000800017f */
[----:B-1----:R-:W-:Y:S05]  /*275c0*/  @!P0 NANOSLEEP.SYNCS 0x989680 ;  /* 0x009896800000895d */ /* 0x002fea0003900000 */
[----:B------:R-:W1:Y:S02]  /*275d0*/  @!P0 SYNCS.PHASECHK.TRANS64 P0, [R3+URZ], R0 ;  /* 0x00000000030085a7 */ /* 0x000e64000800007f */
[----:B-1----:R-:W-:Y:S05]  /*275e0*/  @!P0 BRA `(.L_x_582) ;  /* 0xfffffffc00f08947 */ /* 0x002fea000383ffff */
.L_x_578:
[----:B------:R-:W-:Y:S05]  /*275f0*/  BSYNC B0 ;  /* 0x0000000000007941 */ /* 0x000fea0003800000 */
.L_x_577:
[----:B------:R-:W-:Y:S05]  /*27600*/  EXIT ;  /* 0x000000000000794d */ /* 0x000fea0003800000 */
.L_x_16:
[----:B------:R-:W-:Y:S02]  /*27610*/  IMAD.MOV.U32 R12, RZ, RZ, RZ ;  /* 0x000000ffff0c7224 */ /* 0x000fe400078e00ff */
[----:B------:R-:W-:Y:S02]  /*27620*/  IMAD.MOV.U32 R11, RZ, RZ, 0x1f ;  /* 0x0000001fff0b7424 */ /* 0x000fe400078e00ff */
[----:B------:R-:W-:-:S07]  /*27630*/  IMAD.MOV.U32 R15, RZ, RZ, -0x1 ;  /* 0xffffffffff0f7424 */ /* 0x000fce00078e00ff */
[----:B--2--5:R-:W-:Y:S05]  /*27640*/  WARPSYNC.COLLECTIVE R15, `(.L_x_583) ;  /* 0x000000000f087348 */ /* 0x024fea0003c00000 */
[----:B------:R0:W1:Y:S02]  /*27650*/  SHFL.IDX P6, R14, R13, R12, R11 ;  /* 0x0000000c0d0e7389 */ /* 0x00006400000c000b */
[----:B012--5:R-:W-:Y:S01]  /*27660*/  ENDCOLLECTIVE ;  /* 0x000000000000791b */ /* 0x027fe20003800000 */
.L_x_583:
[----:B------:R-:W-:Y:S05]  /*27670*/  BRA `(.L_x_584) ;  /* 0xfffffd9c00a87947 */ /* 0x000fea000383ffff */
.L_x_20:
[----:B-1----:R1:W3:Y:S02]  /*27680*/  SYNCS.PHASECHK.TRANS64.TRYWAIT P1, [R3+URZ], R0 ;  /* 0x00000000030075a7 */ /* 0x0022e4000802017f */
[----:B---3--:R-:W-:Y:S05]  /*27690*/  @!P1 NANOSLEEP.SYNCS 0x989680 ;  /* 0x009896800000995d */ /* 0x008fea0003900000 */
[----:B------:R-:W3:Y:S02]  /*276a0*/  @!P1 SYNCS.PHASECHK.TRANS64 P1, [R3+URZ], R0 ;  /* 0x00000000030095a7 */ /* 0x000ee4000802007f */
[----:B---3--:R-:W-:Y:S05]  /*276b0*/  @!P1 BRA `(.L_x_20) ;  /* 0xfffffffc00f09947 */ /* 0x008fea000383ffff */
[----:B------:R-:W-:Y:S05]  /*276c0*/  BRA `(.L_x_19) ;  /* 0xfffffd9c00d47947 */ /* 0x000fea000383ffff */
.L_x_25:
[----:B0-----:R0:W1:Y:S02]  /*276d0*/  SYNCS.PHASECHK.TRANS64.TRYWAIT P1, [R3+URZ], R0 ;  /* 0x00000000030075a7 */ /* 0x001064000802017f */
[----:B-1----:R-:W-:Y:S05]  /*276e0*/  @!P1 NANOSLEEP.SYNCS 0x989680 ;  /* 0x009896800000995d */ /* 0x002fea0003900000 */
[----:B------:R-:W1:Y:S02]  /*276f0*/  @!P1 SYNCS.PHASECHK.TRANS64 P1, [R3+URZ], R0 ;  /* 0x00000000030095a7 */ /* 0x000e64000802007f */
[----:B-1----:R-:W-:Y:S05]  /*27700*/  @!P1 BRA `(.L_x_25) ;  /* 0xfffffffc00f09947 */ /* 0x002fea000383ffff */
[----:B------:R-:W-:Y:S05]  /*27710*/  BRA `(.L_x_24) ;  /* 0xfffffdf400bc7947 */ /* 0x000fea000383ffff */
.L_x_33:
[----:B0-----:R0:W1:Y:S02]  /*27720*/  SYNCS.PHASECHK.TRANS64.TRYWAIT P1, [R11+URZ], R10 ;  /* 0x0000000a0b0075a7 */ /* 0x001064000802017f */
[----:B-1----:R-:W-:Y:S05]  /*27730*/  @!P1 NANOSLEEP.SYNCS 0x989680 ;  /* 0x009896800000995d */ /* 0x002fea0003900000 */
[----:B------:R-:W1:Y:S02]  /*27740*/  @!P1 SYNCS.PHASECHK.TRANS64 P1, [R11+URZ], R10 ;  /* 0x0000000a0b0095a7 */ /* 0x000e64000802007f */
[----:B-1----:R-:W-:Y:S05]  /*27750*/  @!P1 BRA `(.L_x_33) ;  /* 0xfffffffc00f09947 */ /* 0x002fea000383ffff */
[----:B------:R-:W-:Y:S05]  /*27760*/  BRA `(.L_x_32) ;  /* 0xfffffe4000ac7947 */ /* 0x000fea000383ffff */
.L_x_562:
[----:B------:R-:W-:Y:S01]  /*27770*/  BSSY B0, `(.L_x_585) ;  /* 0x0000006000007945 */ /* 0x000fe20003800000 */
[----:B------:R-:W-:-:S07]  /*27780*/  IMAD.MOV.U32 R15, RZ, RZ, -0x1 ;  /* 0xffffffffff0f7424 */ /* 0x000fce00078e00ff */
[----:B------:R-:W-:Y:S05]  /*27790*/  WARPSYNC.COLLECTIVE R15, `(.L_x_586) ;  /* 0x000000000f0c7348 */ /* 0x000fea0003c00000 */
[----:B------:R-:W-:Y:S02]  /*277a0*/  ELECT P6, UR62, PT ;  /* 0x00000000003e782f */ /* 0x000fe400038c0000 */
[----:B------:R-:W-:Y:S01]  /*277b0*/  MOV R14, UR62 ;  /* 0x0000003e000e7c02 */ /* 0x000fe20008000f00 */
[----:B------:R-:W-:Y:S10]  /*277c0*/  ENDCOLLECTIVE ;  /* 0x000000000000791b */ /* 0x000ff40003800000 */
.L_x_586:
[----:B------:R-:W-:Y:S05]  /*277d0*/  BSYNC B0 ;  /* 0x0000000000007941 */ /* 0x000fea0003800000 */
.L_x_585:
[----:B------:R-:W-:Y:S05]  /*277e0*/  BRA `(.L_x_587) ;  /* 0xffffffec00147947 */ /* 0x000fea000383ffff */
.L_x_567:
[----:B0-----:R0:W2:Y:S02]  /*277f0*/  SYNCS.PHASECHK.TRANS64.TRYWAIT P0, [R8+URZ+0x18], R5 ;  /* 0x00001805080075a7 */ /* 0x0010a4000800017f */
[----:B--2---:R-:W-:Y:S05]  /*27800*/  @!P0 NANOSLEEP.SYNCS 0x989680 ;  /* 0x009896800000895d */ /* 0x004fea0003900000 */
[----:B------:R-:W2:Y:S02]  /*27810*/  @!P0 SYNCS.PHASECHK.TRANS64 P0, [R8+URZ+0x18], R5 ;  /* 0x00001805080085a7 */ /* 0x000ea4000800007f */
[----:B--2---:R-:W-:Y:S05]  /*27820*/  @!P0 BRA `(.L_x_567) ;  /* 0xfffffffc00f08947 */ /* 0x004fea000383ffff */
[----:B------:R-:W-:Y:S05]  /*27830*/  BRA `(.L_x_588) ;  /* 0xffffffec00f87947 */ /* 0x000fea000383ffff */
.L_x_576:
[----:B------:R-:W-:Y:S01]  /*27840*/  BSSY B0, `(.L_x_589) ;  /* 0x0000006000007945 */ /* 0x000fe20003800000 */
[----:B------:R-:W-:-:S07]  /*27850*/  IMAD.MOV.U32 R15, RZ, RZ, -0x1 ;  /* 0xffffffffff0f7424 */ /* 0x000fce00078e00ff */
[----:B01----:R-:W-:Y:S05]  /*27860*/  WARPSYNC.COLLECTIVE R15, `(.L_x_590) ;  /* 0x000000000f0c7348 */ /* 0x003fea0003c00000 */
[----:B------:R-:W-:Y:S02]  /*27870*/  ELECT P6, UR62, PT ;  /* 0x00000000003e782f */ /* 0x000fe400038c0000 */
[----:B------:R-:W-:Y:S01]  /*27880*/  MOV R14, UR62 ;  /* 0x0000003e000e7c02 */ /* 0x000fe20008000f00 */
[----:B01----:R-:W-:Y:S10]  /*27890*/  ENDCOLLECTIVE ;  /* 0x000000000000791b */ /* 0x003ff40003800000 */
.L_x_590:
[----:B------:R-:W-:Y:S05]  /*278a0*/  BSYNC B0 ;  /* 0x0000000000007941 */ /* 0x000fea0003800000 */
.L_x_589:
[----:B------:R-:W-:Y:S05]  /*278b0*/  BRA `(.L_x_591) ;  /* 0xfffffff800b87947 */ /* 0x000fea000383ffff */
.L_x_580:
[----:B0-----:R0:W1:Y:S02]  /*278c0*/  SYNCS.PHASECHK.TRANS64.TRYWAIT P0, [R3+URZ], R2 ;  /* 0x00000002030075a7 */ /* 0x001064000800017f */
[----:B-1----:R-:W-:Y:S05]  /*278d0*/  @!P0 NANOSLEEP.SYNCS 0x989680 ;  /* 0x009896800000895d */ /* 0x002fea0003900000 */
[----:B------:R-:W1:Y:S02]  /*278e0*/  @!P0 SYNCS.PHASECHK.TRANS64 P0, [R3+URZ], R2 ;  /* 0x00000002030085a7 */ /* 0x000e64000800007f */
[----:B-1----:R-:W-:Y:S05]  /*278f0*/  @!P0 BRA `(.L_x_580) ;  /* 0xfffffffc00f08947 */ /* 0x002fea000383ffff */
[----:B------:R-:W-:Y:S05]  /*27900*/  BRA `(.L_x_592) ;  /* 0xfffffff800e47947 */ /* 0x000fea000383ffff */
.L_x_581:
[----:B0-----:R0:W1:Y:S02]  /*27910*/  SYNCS.PHASECHK.TRANS64.TRYWAIT P0, [R3+URZ], R2 ;  /* 0x00000002030075a7 */ /* 0x001064000800017f */
[----:B-1----:R-:W-:Y:S05]  /*27920*/  @!P0 NANOSLEEP.SYNCS 0x989680 ;  /* 0x009896800000895d */ /* 0x002fea0003900000 */
[----:B------:R-:W1:Y:S02]  /*27930*/  @!P0 SYNCS.PHASECHK.TRANS64 P0, [R3+URZ], R2 ;  /* 0x00000002030085a7 */ /* 0x000e64000800007f */
[----:B-1----:R-:W-:Y:S05]  /*27940*/  @!P0 BRA `(.L_x_581) ;  /* 0xfffffffc00f08947 */ /* 0x002fea000383ffff */
[----:B------:R-:W-:Y:S05]  /*27950*/  BRA `(.L_x_593) ;  /* 0xfffffff800f87947 */ /* 0x000fea000383ffff */
.L_x_594:
[----:B------:R-:W-:-:S00]  /*27960*/  BRA `(.L_x_594) ;  /* 0xfffffffc00fc7947 */ /* 0x000fc0000383ffff */
[----:B------:R-:W-:-:S00]  /*27970*/  NOP ;  /* 0x0000000000007918 */ /* 0x000fc00000000000 */
        /* <DEDUP_REMOVED lines=8> */
.L_x_595:


//--------------------- .nv.global.init           --------------------------
	.section	.nv.global.init,"aw",@progbits
.nv.global.init:
	.type		$str$24,@object
	.size		$str$24,($str$25 - $str$24)
$str$24:
        /*0000*/ 	.byte	0x28, 0x61, 0x64, 0x64, 0x72, 0x65, 0x73, 0x73, 0x20, 0x26, 0x20, 0x6d, 0x61, 0x73, 0x6b, 0x29
        /*0010*/ 	.byte	0x20, 0x3d, 0x3d, 0x20, 0x30, 0x00
	.type		$str$25,@object
	.size		$str$25,(__unnamed_2 - $str$25)
$str$25:
        /*0016*/ 	.byte	0x2f, 0x74, 0x6d, 0x70, 0x2f, 0x63, 0x75, 0x74, 0x6c, 0x61, 0x73, 0x73, 0x5f, 0x73, 0x77, 0x65
        /*0026*/ 	.byte	0x65, 0x70, 0x5f, 0x73, 0x72, 0x63, 0x2f, 0x69, 0x6e, 0x63, 0x6c, 0x75, 0x64, 0x65, 0x2f, 0x63
        /*0036*/ 	.byte	0x75, 0x74, 0x65, 0x2f, 0x70, 0x6f, 0x69, 0x6e, 0x74, 0x65, 0x72, 0x5f, 0x66, 0x6c, 0x61, 0x67
        /*0046*/ 	.byte	0x67, 0x65, 0x64, 0x2e, 0x68, 0x70, 0x70, 0x00
	.type		__unnamed_2,@object
	.size		__unnamed_2,(__unnamed_1 - __unnamed_2)
__unnamed_2:
        /* <DEDUP_REMOVED lines=30> */
	.type		__unnamed_1,@object
	.size		__unnamed_1,(.L_0 - __unnamed_1)
__unnamed_1:
        /* <DEDUP_REMOVED lines=29> */
        /*03f2*/ 	.byte	0x3e, 0x3e, 0x3e, 0x3e, 0x20, 0x26, 0x5d, 0x00
.L_0:


//--------------------- .nv.shared._ZN7cutlass13device_kernelINS_4gemm6kernel13GemmUniversalIN4cute5tupleIJiiiiEEENS1_10collective13CollectiveMmaINS1_39MainloopSm90TmaGmmaRmemAWarpSpecializedILi3ENS5_IJNS4_1CILi1EEESB_SB_EEENS1_35KernelTmaWarpSpecializedCooperativeEEENS5_IJNSA_ILi256EEESF_NSA_ILi128EEEEEENS_12float_e5m2_tENS5_IJlSB_lEEENS_12float_e4m3_tENS5_IJSB_llEEENS4_8TiledMMAINS4_8MMA_AtomIJNS4_4SM904GMMA31MMA_64x256x32_F32E4M3E5M2_RS_TNILNSP_7ScaleInE1ELSR_1EEEEEENS4_6LayoutINS5_IJNSA_ILi2EEESB_SB_EEENS5_IJSB_NSA_ILi0EEESX_EEEEENS5_IJNS4_10UnderscoreES10_S10_EEEEENS4_13SM90_TMA_LOADENS4_14ComposedLayoutINS4_7SwizzleILi3ELi4ELi3EEENS4_18smem_ptr_flag_bitsILi8EEENSU_INS5_IJNSA_ILi8EEESG_EEENS5_IJSG_SB_EEEEEEEvNS4_8identityES13_NS14_IS16_S18_NSU_INS5_IJSG_S19_EEENS5_IJSB_SG_EEEEEEENS4_9Copy_AtomIJNS4_39AutoVectorizingCopyWithAssumedAlignmentILi128EEESK_EEES1E_EENS_8epilogue10collective6detail29Sm90TmaWarpSpecializedAdapterINS1P_15DefaultEpilogueISI_SJ_SJ_NS1O_6thread17LinearCombinationISI_Li1EffLNS1T_9ScaleType4KindE0ELNS_15FloatRoundStyleE2ESI_EENS1_15EpilogueDefaultEEEEEvvEEEEvNT_6ParamsE --------------------------
	.section	.nv.shared._ZN7cutlass13device_kernelINS_4gemm6kernel13GemmUniversalIN4cute5tupleIJiiiiEEENS1_10collective13CollectiveMmaINS1_39MainloopSm90TmaGmmaRmemAWarpSpecializedILi3ENS5_IJNS4_1CILi1EEESB_SB_EEENS1_35KernelTmaWarpSpecializedCooperativeEEENS5_IJNSA_ILi256EEESF_NSA_ILi128EEEEEENS_12float_e5m2_tENS5_IJlSB_lEEENS_12float_e4m3_tENS5_IJSB_llEEENS4_8TiledMMAINS4_8MMA_AtomIJNS4_4SM904GMMA31MMA_64x256x32_F32E4M3E5M2_RS_TNILNSP_7ScaleInE1ELSR_1EEEEEENS4_6LayoutINS5_IJNSA_ILi2EEESB_SB_EEENS5_IJSB_NSA_ILi0EEESX_EEEEENS5_IJNS4_10UnderscoreES10_S10_EEEEENS4_13SM90_TMA_LOADENS4_14ComposedLayoutINS4_7SwizzleILi3ELi4ELi3EEENS4_18smem_ptr_flag_bitsILi8EEENSU_INS5_IJNSA_ILi8EEESG_EEENS5_IJSG_SB_EEEEEEEvNS4_8identityES13_NS14_IS16_S18_NSU_INS5_IJSG_S19_EEENS5_IJSB_SG_EEEEEEENS4_9Copy_AtomIJNS4_39AutoVectorizingCopyWithAssumedAlignmentILi128EEESK_EEES1E_EENS_8epilogue10collective6detail29Sm90TmaWarpSpecializedAdapterINS1P_15DefaultEpilogueISI_SJ_SJ_NS1O_6thread17LinearCombinationISI_Li1EffLNS1T_9ScaleType4KindE0ELNS_15FloatRoundStyleE2ESI_EENS1_15EpilogueDefaultEEEEEvvEEEEvNT_6ParamsE,"aw",@nobits
	.sectionflags	@""
	.align	16
	.zero		1024


//--------------------- .nv.shared.reserved.0     --------------------------
	.section	.nv.shared.reserved.0,"aw",@nobits
	.weak		__nv_reservedSMEM_offset_0_alias
	.size		__nv_reservedSMEM_offset_0_alias, 0, 0
	.other		__nv_reservedSMEM_offset_0_alias,@"STO_CUDA_RESERVED_SHARED STV_DEFAULT"
__nv_reservedSMEM_offset_0_alias:
	.zero		0


//--------------------- .nv.global                --------------------------
	.section	.nv.global,"aw",@nobits
.nv.global:
	.type		_ZN40_INTERNAL_df7675b1_4_k_cu_db228304_340374cute1_E,@object
	.size		_ZN40_INTERNAL_df7675b1_4_k_cu_db228304_340374cute1_E,(_ZN40_INTERNAL_df7675b1_4_k_cu_db228304_340374cuda3std3__45__cpo6cbeginE - _ZN40_INTERNAL_df7675b1_4_k_cu_db228304_340374cute1_E)
_ZN40_INTERNAL_df7675b1_4_k_cu_db228304_340374cute1_E:
	.zero		1
	.type		_ZN40_INTERNAL_df7675b1_4_k_cu_db228304_340374cuda3std3__45__cpo6cbeginE,@object
	.size		_ZN40_INTERNAL_df7675b1_4_k_cu_db228304_340374cuda3std3__45__cpo6cbeginE,(_ZN40_INTERNAL_df7675b1_4_k_cu_db228304_340374cuda3std3__48in_placeE - _ZN40_INTERNAL_df7675b1_4_k_cu_db228304_340374cuda3std3__45__cpo6cbeginE)
_ZN40_INTERNAL_df7675b1_4_k_cu_db228304_340374cuda3std3__45__cpo6cbeginE:
	.zero		1
	.type		_ZN40_INTERNAL_df7675b1_4_k_cu_db228304_340374cuda3std3__48in_placeE,@object
	.size		_ZN40_INTERNAL_df7675b1_4_k_cu_db228304_340374cuda3std3__48in_placeE,(_ZN40_INTERNAL_df7675b1_4_k_cu_db228304_340374cuda3std6ranges3__45__cpo9iter_moveE - _ZN40_INTERNAL_df7675b1_4_k_cu_db228304_340374cuda3std3__48in_placeE)
_ZN40_INTERNAL_df7675b1_4_k_cu_db228304_340374cuda3std3__48in_placeE:
	.zero		1
	.type		_ZN40_INTERNAL_df7675b1_4_k_cu_db228304_340374cuda3std6ranges3__45__cpo9iter_moveE,@object
	.size		_ZN40_INTERNAL_df7675b1_4_k_cu_db228304_340374cuda3std6ranges3__45__cpo9iter_moveE,(_ZN40_INTERNAL_df7675b1_4_k_cu_db228304_340374cuda3std3__45__cpo5beginE - _ZN40_INTERNAL_df7675b1_4_k_cu_db228304_340374cuda3std6ranges3__45__cpo9iter_moveE)
_ZN40_INTERNAL_df7675b1_4_k_cu_db228304_340374cuda3std6ranges3__45__cpo9iter_moveE:
	.zero		1
	.type		_ZN40_INTERNAL_df7675b1_4_k_cu_db228304_340374cuda3std3__45__cpo5beginE,@object
	.size		_ZN40_INTERNAL_df7675b1_4_k_cu_db228304_340374cuda3std3__45__cpo5beginE,(_ZN40_INTERNAL_df7675b1_4_k_cu_db228304_340374cuda3std3__442_GLOBAL__N__df7675b1_4_k_cu_db228304_340376ignoreE - _ZN40_INTERNAL_df7675b1_4_k_cu_db228304_340374cuda3std3__45__cpo5beginE)
_ZN40_INTERNAL_df7675b1_4_k_cu_db228304_340374cuda3std3__45__cpo5beginE:
	.zero		1
	.type		_ZN40_INTERNAL_df7675b1_4_k_cu_db228304_340374cuda3std3__442_GLOBAL__N__df7675b1_4_k_cu_db228304_340376ignoreE,@object
	.size		_ZN40_INTERNAL_df7675b1_4_k_cu_db228304_340374cuda3std3__442_GLOBAL__N__df7675b1_4_k_cu_db228304_340376ignoreE,(_ZN40_INTERNAL_df7675b1_4_k_cu_db228304_340374cute7productE - _ZN40_INTERNAL_df7675b1_4_k_cu_db228304_340374cuda3std3__442_GLOBAL__N__df7675b1_4_k_cu_db228304_340376ignoreE)
_ZN40_INTERNAL_df7675b1_4_k_cu_db228304_340374cuda3std3__442_GLOBAL__N__df7675b1_4_k_cu_db228304_340376ignoreE:
	.zero		1
	.type		_ZN40_INTERNAL_df7675b1_4_k_cu_db228304_340374cute7productE,@object
	.size		_ZN40_INTERNAL_df7675b1_4_k_cu_db228304_340374cute7productE,(_ZN40_INTERNAL_df7675b1_4_k_cu_db228304_340374cuda3std3__45__cpo3endE - _ZN40_INTERNAL_df7675b1_4_k_cu_db228304_340374cute7productE)
_ZN40_INTERNAL_df7675b1_4_k_cu_db228304_340374cute7productE:
	.zero		1
	.type		_ZN40_INTERNAL_df7675b1_4_k_cu_db228304_340374cuda3std3__45__cpo3endE,@object
	.size		_ZN40_INTERNAL_df7675b1_4_k_cu_db228304_340374cuda3std3__45__cpo3endE,(_ZN40_INTERNAL_df7675b1_4_k_cu_db228304_340374cuda3std3__419piecewise_constructE - _ZN40_INTERNAL_df7675b1_4_k_cu_db228304_340374cuda3std3__45__cpo3endE)
_ZN40_INTERNAL_df7675b1_4_k_cu_db228304_340374cuda3std3__45__cpo3endE:
	.zero		1
	.type		_ZN40_INTERNAL_df7675b1_4_k_cu_db228304_340374cuda3std3__419piecewise_constructE,@object
	.size		_ZN40_INTERNAL_df7675b1_4_k_cu_db228304_340374cuda3std3__419piecewise_constructE,(_ZN40_INTERNAL_df7675b1_4_k_cu_db228304_340374cuda3std3__45__cpo4cendE - _ZN40_INTERNAL_df7675b1_4_k_cu_db228304_340374cuda3std3__419piecewise_constructE)
_ZN40_INTERNAL_df7675b1_4_k_cu_db228304_340374cuda3std3__419piecewise_constructE:
	.zero		1
	.type		_ZN40_INTERNAL_df7675b1_4_k_cu_db228304_340374cuda3std3__45__cpo4cendE,@object
	.size		_ZN40_INTERNAL_df7675b1_4_k_cu_db228304_340374cuda3std3__45__cpo4cendE,(_ZN40_INTERNAL_df7675b1_4_k_cu_db228304_340374cuda3std6ranges3__45__cpo4swapE - _ZN40_INTERNAL_df7675b1_4_k_cu_db228304_340374cuda3std3__45__cpo4cendE)
_ZN40_INTERNAL_df7675b1_4_k_cu_db228304_340374cuda3std3__45__cpo4cendE:
	.zero		1
	.type		_ZN40_INTERNAL_df7675b1_4_k_cu_db228304_340374cuda3std6ranges3__45__cpo4swapE,@object
	.size		_ZN40_INTERNAL_df7675b1_4_k_cu_db228304_340374cuda3std6ranges3__45__cpo4swapE,(.L_9 - _ZN40_INTERNAL_df7675b1_4_k_cu_db228304_340374cuda3std6ranges3__45__cpo4swapE)
_ZN40_INTERNAL_df7675b1_4_k_cu_db228304_340374cuda3std6ranges3__45__cpo4swapE:
	.zero		1
.L_9:


//--------------------- .nv.constant0._ZN7cutlass13device_kernelINS_4gemm6kernel13GemmUniversalIN4cute5tupleIJiiiiEEENS1_10collective13CollectiveMmaINS1_39MainloopSm90TmaGmmaRmemAWarpSpecializedILi3ENS5_IJNS4_1CILi1EEESB_SB_EEENS1_35KernelTmaWarpSpecializedCooperativeEEENS5_IJNSA_ILi256EEESF_NSA_ILi128EEEEEENS_12float_e5m2_tENS5_IJlSB_lEEENS_12float_e4m3_tENS5_IJSB_llEEENS4_8TiledMMAINS4_8MMA_AtomIJNS4_4SM904GMMA31MMA_64x256x32_F32E4M3E5M2_RS_TNILNSP_7ScaleInE1ELSR_1EEEEEENS4_6LayoutINS5_IJNSA_ILi2EEESB_SB_EEENS5_IJSB_NSA_ILi0EEESX_EEEEENS5_IJNS4_10UnderscoreES10_S10_EEEEENS4_13SM90_TMA_LOADENS4_14ComposedLayoutINS4_7SwizzleILi3ELi4ELi3EEENS4_18smem_ptr_flag_bitsILi8EEENSU_INS5_IJNSA_ILi8EEESG_EEENS5_IJSG_SB_EEEEEEEvNS4_8identityES13_NS14_IS16_S18_NSU_INS5_IJSG_S19_EEENS5_IJSB_SG_EEEEEEENS4_9Copy_AtomIJNS4_39AutoVectorizingCopyWithAssumedAlignmentILi128EEESK_EEES1E_EENS_8epilogue10collective6detail29Sm90TmaWarpSpecializedAdapterINS1P_15DefaultEpilogueISI_SJ_SJ_NS1O_6thread17LinearCombinationISI_Li1EffLNS1T_9ScaleType4KindE0ELNS_15FloatRoundStyleE2ESI_EENS1_15EpilogueDefaultEEEEEvvEEEEvNT_6ParamsE --------------------------
	.section	.nv.constant0._ZN7cutlass13device_kernelINS_4gemm6kernel13GemmUniversalIN4cute5tupleIJiiiiEEENS1_10collective13CollectiveMmaINS1_39MainloopSm90TmaGmmaRmemAWarpSpecializedILi3ENS5_IJNS4_1CILi1EEESB_SB_EEENS1_35KernelTmaWarpSpecializedCooperativeEEENS5_IJNSA_ILi256EEESF_NSA_ILi128EEEEEENS_12float_e5m2_tENS5_IJlSB_lEEENS_12float_e4m3_tENS5_IJSB_llEEENS4_8TiledMMAINS4_8MMA_AtomIJNS4_4SM904GMMA31MMA_64x256x32_F32E4M3E5M2_RS_TNILNSP_7ScaleInE1ELSR_1EEEEEENS4_6LayoutINS5_IJNSA_ILi2EEESB_SB_EEENS5_IJSB_NSA_ILi0EEESX_EEEEENS5_IJNS4_10UnderscoreES10_S10_EEEEENS4_13SM90_TMA_LOADENS4_14ComposedLayoutINS4_7SwizzleILi3ELi4ELi3EEENS4_18smem_ptr_flag_bitsILi8EEENSU_INS5_IJNSA_ILi8EEESG_EEENS5_IJSG_SB_EEEEEEEvNS4_8identityES13_NS14_IS16_S18_NSU_INS5_IJSG_S19_EEENS5_IJSB_SG_EEEEEEENS4_9Copy_AtomIJNS4_39AutoVectorizingCopyWithAssumedAlignmentILi128EEESK_EEES1E_EENS_8epilogue10collective6detail29Sm90TmaWarpSpecializedAdapterINS1P_15DefaultEpilogueISI_SJ_SJ_NS1O_6thread17LinearCombinationISI_Li1EffLNS1T_9ScaleType4KindE0ELNS_15FloatRoundStyleE2ESI_EENS1_15EpilogueDefaultEEEEEvvEEEEvNT_6ParamsE,"a",@progbits
	.sectionflags	@""
	.align	4
.nv.constant0._ZN7cutlass13device_kernelINS_4gemm6kernel13GemmUniversalIN4cute5tupleIJiiiiEEENS1_10collective13CollectiveMmaINS1_39MainloopSm90TmaGmmaRmemAWarpSpecializedILi3ENS5_IJNS4_1CILi1EEESB_SB_EEENS1_35KernelTmaWarpSpecializedCooperativeEEENS5_IJNSA_ILi256EEESF_NSA_ILi128EEEEEENS_12float_e5m2_tENS5_IJlSB_lEEENS_12float_e4m3_tENS5_IJSB_llEEENS4_8TiledMMAINS4_8MMA_AtomIJNS4_4SM904GMMA31MMA_64x256x32_F32E4M3E5M2_RS_TNILNSP_7ScaleInE1ELSR_1EEEEEENS4_6LayoutINS5_IJNSA_ILi2EEESB_SB_EEENS5_IJSB_NSA_ILi0EEESX_EEEEENS5_IJNS4_10UnderscoreES10_S10_EEEEENS4_13SM90_TMA_LOADENS4_14ComposedLayoutINS4_7SwizzleILi3ELi4ELi3EEENS4_18smem_ptr_flag_bitsILi8EEENSU_INS5_IJNSA_ILi8EEESG_EEENS5_IJSG_SB_EEEEEEEvNS4_8identityES13_NS14_IS16_S18_NSU_INS5_IJSG_S19_EEENS5_IJSB_SG_EEEEEEENS4_9Copy_AtomIJNS4_39AutoVectorizingCopyWithAssumedAlignmentILi128EEESK_EEES1E_EENS_8epilogue10collective6detail29Sm90TmaWarpSpecializedAdapterINS1P_15DefaultEpilogueISI_SJ_SJ_NS1O_6thread17LinearCombinationISI_Li1EffLNS1T_9ScaleType4KindE0ELNS_15FloatRoundStyleE2ESI_EENS1_15EpilogueDefaultEEEEEvvEEEEvNT_6ParamsE:
	.zero		1664


//--------------------- SYMBOLS --------------------------

	.type		.nv.reservedSmem.offset0,@object
	.size		.nv.reservedSmem.offset0,0x4
	.type		__assertfail,@function
